//
// Generated by NVIDIA NVVM Compiler
//
// Compiler Build ID: CL-36424714
// Cuda compilation tools, release 13.0, V13.0.88
// Based on NVVM 20.0.0
//

.version 9.0
.target sm_100
.address_size 64

	// .globl	_ZN12GEMM_NOTRANS3GPU11matMul_opt1EiiiiPKfiS2_iPfi
// _ZZN12GEMM_NOTRANS3GPU11matMul_opt2EiiiiPKfiS2_iPfiE4sm_a has been demoted
// _ZZN12GEMM_NOTRANS3GPU11matMul_opt2EiiiiPKfiS2_iPfiE4sm_b has been demoted

.visible .entry _ZN12GEMM_NOTRANS3GPU11matMul_opt1EiiiiPKfiS2_iPfi(
	.param .u32 _ZN12GEMM_NOTRANS3GPU11matMul_opt1EiiiiPKfiS2_iPfi_param_0,
	.param .u32 _ZN12GEMM_NOTRANS3GPU11matMul_opt1EiiiiPKfiS2_iPfi_param_1,
	.param .u32 _ZN12GEMM_NOTRANS3GPU11matMul_opt1EiiiiPKfiS2_iPfi_param_2,
	.param .u32 _ZN12GEMM_NOTRANS3GPU11matMul_opt1EiiiiPKfiS2_iPfi_param_3,
	.param .u64 .ptr .align 1 _ZN12GEMM_NOTRANS3GPU11matMul_opt1EiiiiPKfiS2_iPfi_param_4,
	.param .u32 _ZN12GEMM_NOTRANS3GPU11matMul_opt1EiiiiPKfiS2_iPfi_param_5,
	.param .u64 .ptr .align 1 _ZN12GEMM_NOTRANS3GPU11matMul_opt1EiiiiPKfiS2_iPfi_param_6,
	.param .u32 _ZN12GEMM_NOTRANS3GPU11matMul_opt1EiiiiPKfiS2_iPfi_param_7,
	.param .u64 .ptr .align 1 _ZN12GEMM_NOTRANS3GPU11matMul_opt1EiiiiPKfiS2_iPfi_param_8,
	.param .u32 _ZN12GEMM_NOTRANS3GPU11matMul_opt1EiiiiPKfiS2_iPfi_param_9
)
{
	.reg .pred 	%p<13>;
	.reg .b32 	%r<54>;
	.reg .b32 	%f<68>;
	.reg .b64 	%rd<39>;

	ld.param.u32 	%r18, [_ZN12GEMM_NOTRANS3GPU11matMul_opt1EiiiiPKfiS2_iPfi_param_0];
	ld.param.u32 	%r22, [_ZN12GEMM_NOTRANS3GPU11matMul_opt1EiiiiPKfiS2_iPfi_param_1];
	ld.param.u32 	%r24, [_ZN12GEMM_NOTRANS3GPU11matMul_opt1EiiiiPKfiS2_iPfi_param_2];
	ld.param.u32 	%r19, [_ZN12GEMM_NOTRANS3GPU11matMul_opt1EiiiiPKfiS2_iPfi_param_3];
	ld.param.u64 	%rd4, [_ZN12GEMM_NOTRANS3GPU11matMul_opt1EiiiiPKfiS2_iPfi_param_4];
	ld.param.u32 	%r20, [_ZN12GEMM_NOTRANS3GPU11matMul_opt1EiiiiPKfiS2_iPfi_param_5];
	ld.param.u64 	%rd5, [_ZN12GEMM_NOTRANS3GPU11matMul_opt1EiiiiPKfiS2_iPfi_param_6];
	ld.param.u32 	%r21, [_ZN12GEMM_NOTRANS3GPU11matMul_opt1EiiiiPKfiS2_iPfi_param_7];
	ld.param.u64 	%rd3, [_ZN12GEMM_NOTRANS3GPU11matMul_opt1EiiiiPKfiS2_iPfi_param_8];
	cvta.to.global.u64 	%rd1, %rd5;
	cvta.to.global.u64 	%rd2, %rd4;
	add.s32 	%r25, %r18, %r24;
	add.s32 	%r26, %r25, -1;
	div.s32 	%r27, %r26, %r18;
	mov.u32 	%r28, %tid.x;
	div.s32 	%r29, %r28, %r18;
	mul.lo.s32 	%r30, %r29, %r18;
	sub.s32 	%r31, %r28, %r30;
	mov.u32 	%r32, %ctaid.x;
	div.u32 	%r33, %r32, %r27;
	mul.lo.s32 	%r34, %r33, %r27;
	sub.s32 	%r35, %r32, %r34;
	mad.lo.s32 	%r1, %r35, %r18, %r31;
	mad.lo.s32 	%r36, %r33, %r18, %r29;
	setp.ge.s32 	%p1, %r1, %r24;
	setp.ge.s32 	%p2, %r36, %r22;
	or.pred  	%p3, %p1, %p2;
	@%p3 bra 	$L__BB0_14;
	mul.lo.s32 	%r3, %r36, %r18;
	setp.lt.s32 	%p4, %r19, 1;
	mov.f32 	%f67, 0f00000000;
	@%p4 bra 	$L__BB0_13;
	mul.lo.s32 	%r4, %r1, %r20;
	and.b32  	%r5, %r19, 7;
	setp.lt.u32 	%p5, %r19, 8;
	mov.f32 	%f67, 0f00000000;
	mov.b32 	%r52, 0;
	@%p5 bra 	$L__BB0_5;
	and.b32  	%r52, %r19, 2147483640;
	neg.s32 	%r49, %r52;
	mov.f32 	%f67, 0f00000000;
	mov.b32 	%r50, 0;
	mul.wide.s32 	%rd10, %r21, 4;
$L__BB0_4:
	.pragma "nounroll";
	add.s32 	%r39, %r50, %r4;
	mul.wide.s32 	%rd6, %r39, 4;
	add.s64 	%rd7, %rd2, %rd6;
	ld.global.f32 	%f17, [%rd7];
	mad.lo.s32 	%r40, %r50, %r21, %r36;
	mul.wide.s32 	%rd8, %r40, 4;
	add.s64 	%rd9, %rd1, %rd8;
	ld.global.f32 	%f18, [%rd9];
	fma.rn.f32 	%f19, %f17, %f18, %f67;
	ld.global.f32 	%f20, [%rd7+4];
	add.s64 	%rd11, %rd9, %rd10;
	ld.global.f32 	%f21, [%rd11];
	fma.rn.f32 	%f22, %f20, %f21, %f19;
	ld.global.f32 	%f23, [%rd7+8];
	add.s64 	%rd12, %rd11, %rd10;
	ld.global.f32 	%f24, [%rd12];
	fma.rn.f32 	%f25, %f23, %f24, %f22;
	ld.global.f32 	%f26, [%rd7+12];
	add.s64 	%rd13, %rd12, %rd10;
	ld.global.f32 	%f27, [%rd13];
	fma.rn.f32 	%f28, %f26, %f27, %f25;
	ld.global.f32 	%f29, [%rd7+16];
	add.s64 	%rd14, %rd13, %rd10;
	ld.global.f32 	%f30, [%rd14];
	fma.rn.f32 	%f31, %f29, %f30, %f28;
	ld.global.f32 	%f32, [%rd7+20];
	add.s64 	%rd15, %rd14, %rd10;
	ld.global.f32 	%f33, [%rd15];
	fma.rn.f32 	%f34, %f32, %f33, %f31;
	ld.global.f32 	%f35, [%rd7+24];
	add.s64 	%rd16, %rd15, %rd10;
	ld.global.f32 	%f36, [%rd16];
	fma.rn.f32 	%f37, %f35, %f36, %f34;
	ld.global.f32 	%f38, [%rd7+28];
	add.s64 	%rd17, %rd16, %rd10;
	ld.global.f32 	%f39, [%rd17];
	fma.rn.f32 	%f67, %f38, %f39, %f37;
	add.s32 	%r50, %r50, 8;
	add.s32 	%r49, %r49, 8;
	setp.ne.s32 	%p6, %r49, 0;
	@%p6 bra 	$L__BB0_4;
$L__BB0_5:
	setp.eq.s32 	%p7, %r5, 0;
	@%p7 bra 	$L__BB0_13;
	and.b32  	%r13, %r19, 3;
	setp.lt.u32 	%p8, %r5, 4;
	@%p8 bra 	$L__BB0_8;
	add.s32 	%r41, %r52, %r4;
	mul.wide.s32 	%rd18, %r41, 4;
	add.s64 	%rd19, %rd2, %rd18;
	ld.global.f32 	%f41, [%rd19];
	mad.lo.s32 	%r42, %r52, %r21, %r36;
	mul.wide.s32 	%rd20, %r42, 4;
	add.s64 	%rd21, %rd1, %rd20;
	ld.global.f32 	%f42, [%rd21];
	fma.rn.f32 	%f43, %f41, %f42, %f67;
	ld.global.f32 	%f44, [%rd19+4];
	mul.wide.s32 	%rd22, %r21, 4;
	add.s64 	%rd23, %rd21, %rd22;
	ld.global.f32 	%f45, [%rd23];
	fma.rn.f32 	%f46, %f44, %f45, %f43;
	ld.global.f32 	%f47, [%rd19+8];
	add.s64 	%rd24, %rd23, %rd22;
	ld.global.f32 	%f48, [%rd24];
	fma.rn.f32 	%f49, %f47, %f48, %f46;
	ld.global.f32 	%f50, [%rd19+12];
	add.s64 	%rd25, %rd24, %rd22;
	ld.global.f32 	%f51, [%rd25];
	fma.rn.f32 	%f67, %f50, %f51, %f49;
	add.s32 	%r52, %r52, 4;
$L__BB0_8:
	setp.eq.s32 	%p9, %r13, 0;
	@%p9 bra 	$L__BB0_13;
	setp.eq.s32 	%p10, %r13, 1;
	@%p10 bra 	$L__BB0_11;
	add.s32 	%r43, %r52, %r4;
	mul.wide.s32 	%rd26, %r43, 4;
	add.s64 	%rd27, %rd2, %rd26;
	ld.global.f32 	%f53, [%rd27];
	mad.lo.s32 	%r44, %r52, %r21, %r36;
	mul.wide.s32 	%rd28, %r44, 4;
	add.s64 	%rd29, %rd1, %rd28;
	ld.global.f32 	%f54, [%rd29];
	fma.rn.f32 	%f55, %f53, %f54, %f67;
	ld.global.f32 	%f56, [%rd27+4];
	mul.wide.s32 	%rd30, %r21, 4;
	add.s64 	%rd31, %rd29, %rd30;
	ld.global.f32 	%f57, [%rd31];
	fma.rn.f32 	%f67, %f56, %f57, %f55;
	add.s32 	%r52, %r52, 2;
$L__BB0_11:
	and.b32  	%r45, %r19, 1;
	setp.eq.b32 	%p11, %r45, 1;
	not.pred 	%p12, %p11;
	@%p12 bra 	$L__BB0_13;
	add.s32 	%r46, %r52, %r4;
	mul.wide.s32 	%rd32, %r46, 4;
	add.s64 	%rd33, %rd2, %rd32;
	ld.global.f32 	%f58, [%rd33];
	mad.lo.s32 	%r47, %r52, %r21, %r36;
	mul.wide.s32 	%rd34, %r47, 4;
	add.s64 	%rd35, %rd1, %rd34;
	ld.global.f32 	%f59, [%rd35];
	fma.rn.f32 	%f67, %f58, %f59, %f67;
$L__BB0_13:
	add.s32 	%r48, %r3, %r1;
	cvta.to.global.u64 	%rd36, %rd3;
	mul.wide.s32 	%rd37, %r48, 4;
	add.s64 	%rd38, %rd36, %rd37;
	st.global.f32 	[%rd38], %f67;
$L__BB0_14:
	ret;

}
	// .globl	_ZN12GEMM_NOTRANS3GPU11matMul_opt2EiiiiPKfiS2_iPfi
.visible .entry _ZN12GEMM_NOTRANS3GPU11matMul_opt2EiiiiPKfiS2_iPfi(
	.param .u32 _ZN12GEMM_NOTRANS3GPU11matMul_opt2EiiiiPKfiS2_iPfi_param_0,
	.param .u32 _ZN12GEMM_NOTRANS3GPU11matMul_opt2EiiiiPKfiS2_iPfi_param_1,
	.param .u32 _ZN12GEMM_NOTRANS3GPU11matMul_opt2EiiiiPKfiS2_iPfi_param_2,
	.param .u32 _ZN12GEMM_NOTRANS3GPU11matMul_opt2EiiiiPKfiS2_iPfi_param_3,
	.param .u64 .ptr .align 1 _ZN12GEMM_NOTRANS3GPU11matMul_opt2EiiiiPKfiS2_iPfi_param_4,
	.param .u32 _ZN12GEMM_NOTRANS3GPU11matMul_opt2EiiiiPKfiS2_iPfi_param_5,
	.param .u64 .ptr .align 1 _ZN12GEMM_NOTRANS3GPU11matMul_opt2EiiiiPKfiS2_iPfi_param_6,
	.param .u32 _ZN12GEMM_NOTRANS3GPU11matMul_opt2EiiiiPKfiS2_iPfi_param_7,
	.param .u64 .ptr .align 1 _ZN12GEMM_NOTRANS3GPU11matMul_opt2EiiiiPKfiS2_iPfi_param_8,
	.param .u32 _ZN12GEMM_NOTRANS3GPU11matMul_opt2EiiiiPKfiS2_iPfi_param_9
)
{
	.reg .pred 	%p<12>;
	.reg .b32 	%r<53>;
	.reg .b32 	%f<114>;
	.reg .b64 	%rd<13>;
	// demoted variable
	.shared .align 4 .b8 _ZZN12GEMM_NOTRANS3GPU11matMul_opt2EiiiiPKfiS2_iPfiE4sm_a[4096];
	// demoted variable
	.shared .align 4 .b8 _ZZN12GEMM_NOTRANS3GPU11matMul_opt2EiiiiPKfiS2_iPfiE4sm_b[4096];
	ld.param.u32 	%r21, [_ZN12GEMM_NOTRANS3GPU11matMul_opt2EiiiiPKfiS2_iPfi_param_1];
	ld.param.u32 	%r22, [_ZN12GEMM_NOTRANS3GPU11matMul_opt2EiiiiPKfiS2_iPfi_param_2];
	ld.param.u32 	%r23, [_ZN12GEMM_NOTRANS3GPU11matMul_opt2EiiiiPKfiS2_iPfi_param_3];
	ld.param.u64 	%rd3, [_ZN12GEMM_NOTRANS3GPU11matMul_opt2EiiiiPKfiS2_iPfi_param_4];
	ld.param.u32 	%r24, [_ZN12GEMM_NOTRANS3GPU11matMul_opt2EiiiiPKfiS2_iPfi_param_5];
	ld.param.u64 	%rd4, [_ZN12GEMM_NOTRANS3GPU11matMul_opt2EiiiiPKfiS2_iPfi_param_6];
	ld.param.u64 	%rd5, [_ZN12GEMM_NOTRANS3GPU11matMul_opt2EiiiiPKfiS2_iPfi_param_8];
	ld.param.u32 	%r25, [_ZN12GEMM_NOTRANS3GPU11matMul_opt2EiiiiPKfiS2_iPfi_param_9];
	add.s32 	%r26, %r22, 31;
	shr.s32 	%r27, %r26, 31;
	shr.u32 	%r28, %r27, 27;
	add.s32 	%r29, %r26, %r28;
	shr.s32 	%r30, %r29, 5;
	mov.u32 	%r31, %tid.x;
	and.b32  	%r1, %r31, 31;
	shr.u32 	%r2, %r31, 5;
	mov.u32 	%r32, %ctaid.x;
	div.u32 	%r33, %r32, %r30;
	mul.lo.s32 	%r34, %r33, %r30;
	sub.s32 	%r35, %r32, %r34;
	shl.b32 	%r36, %r35, 5;
	or.b32  	%r3, %r36, %r1;
	shl.b32 	%r37, %r33, 5;
	or.b32  	%r4, %r37, %r2;
	cvt.rn.f32.s32 	%f9, %r23;
	mul.f32 	%f10, %f9, 0f3D000000;
	cvt.rpi.f32.f32 	%f11, %f10;
	cvt.rzi.s32.f32 	%r5, %f11;
	setp.lt.s32 	%p1, %r5, 1;
	mov.f32 	%f113, 0f00000000;
	@%p1 bra 	$L__BB1_7;
	shl.b32 	%r39, %r2, 7;
	mov.u32 	%r40, _ZZN12GEMM_NOTRANS3GPU11matMul_opt2EiiiiPKfiS2_iPfiE4sm_a;
	add.s32 	%r6, %r40, %r39;
	shl.b32 	%r41, %r1, 2;
	add.s32 	%r7, %r6, %r41;
	mul.lo.s32 	%r8, %r4, %r24;
	mov.u32 	%r42, _ZZN12GEMM_NOTRANS3GPU11matMul_opt2EiiiiPKfiS2_iPfiE4sm_b;
	add.s32 	%r10, %r42, %r41;
	add.s32 	%r9, %r10, %r39;
	neg.s32 	%r51, %r5;
	cvta.to.global.u64 	%rd1, %rd3;
	cvta.to.global.u64 	%rd2, %rd4;
	mov.f32 	%f113, 0f00000000;
	mov.b32 	%r52, 0;
	mov.u32 	%r49, %r1;
	mov.u32 	%r50, %r2;
$L__BB1_2:
	setp.ge.s32 	%p2, %r4, %r21;
	shl.b32 	%r16, %r52, 5;
	setp.ge.s32 	%p3, %r49, %r23;
	mov.f32 	%f111, 0f00000000;
	or.pred  	%p4, %p3, %p2;
	@%p4 bra 	$L__BB1_4;
	add.s32 	%r44, %r16, %r1;
	add.s32 	%r45, %r44, %r8;
	mul.wide.s32 	%rd6, %r45, 4;
	add.s64 	%rd7, %rd1, %rd6;
	ld.global.f32 	%f111, [%rd7];
$L__BB1_4:
	setp.ge.s32 	%p5, %r3, %r22;
	st.shared.f32 	[%r7], %f111;
	setp.ge.s32 	%p6, %r50, %r23;
	mov.f32 	%f112, 0f00000000;
	or.pred  	%p7, %p6, %p5;
	@%p7 bra 	$L__BB1_6;
	add.s32 	%r46, %r16, %r2;
	mad.lo.s32 	%r47, %r46, %r25, %r3;
	mul.wide.s32 	%rd8, %r47, 4;
	add.s64 	%rd9, %rd2, %rd8;
	ld.global.f32 	%f112, [%rd9];
$L__BB1_6:
	st.shared.f32 	[%r9], %f112;
	bar.sync 	0;
	ld.shared.f32 	%f15, [%r6];
	ld.shared.f32 	%f16, [%r10];
	fma.rn.f32 	%f17, %f15, %f16, %f113;
	ld.shared.f32 	%f18, [%r6+4];
	ld.shared.f32 	%f19, [%r10+128];
	fma.rn.f32 	%f20, %f18, %f19, %f17;
	ld.shared.f32 	%f21, [%r6+8];
	ld.shared.f32 	%f22, [%r10+256];
	fma.rn.f32 	%f23, %f21, %f22, %f20;
	ld.shared.f32 	%f24, [%r6+12];
	ld.shared.f32 	%f25, [%r10+384];
	fma.rn.f32 	%f26, %f24, %f25, %f23;
	ld.shared.f32 	%f27, [%r6+16];
	ld.shared.f32 	%f28, [%r10+512];
	fma.rn.f32 	%f29, %f27, %f28, %f26;
	ld.shared.f32 	%f30, [%r6+20];
	ld.shared.f32 	%f31, [%r10+640];
	fma.rn.f32 	%f32, %f30, %f31, %f29;
	ld.shared.f32 	%f33, [%r6+24];
	ld.shared.f32 	%f34, [%r10+768];
	fma.rn.f32 	%f35, %f33, %f34, %f32;
	ld.shared.f32 	%f36, [%r6+28];
	ld.shared.f32 	%f37, [%r10+896];
	fma.rn.f32 	%f38, %f36, %f37, %f35;
	ld.shared.f32 	%f39, [%r6+32];
	ld.shared.f32 	%f40, [%r10+1024];
	fma.rn.f32 	%f41, %f39, %f40, %f38;
	ld.shared.f32 	%f42, [%r6+36];
	ld.shared.f32 	%f43, [%r10+1152];
	fma.rn.f32 	%f44, %f42, %f43, %f41;
	ld.shared.f32 	%f45, [%r6+40];
	ld.shared.f32 	%f46, [%r10+1280];
	fma.rn.f32 	%f47, %f45, %f46, %f44;
	ld.shared.f32 	%f48, [%r6+44];
	ld.shared.f32 	%f49, [%r10+1408];
	fma.rn.f32 	%f50, %f48, %f49, %f47;
	ld.shared.f32 	%f51, [%r6+48];
	ld.shared.f32 	%f52, [%r10+1536];
	fma.rn.f32 	%f53, %f51, %f52, %f50;
	ld.shared.f32 	%f54, [%r6+52];
	ld.shared.f32 	%f55, [%r10+1664];
	fma.rn.f32 	%f56, %f54, %f55, %f53;
	ld.shared.f32 	%f57, [%r6+56];
	ld.shared.f32 	%f58, [%r10+1792];
	fma.rn.f32 	%f59, %f57, %f58, %f56;
	ld.shared.f32 	%f60, [%r6+60];
	ld.shared.f32 	%f61, [%r10+1920];
	fma.rn.f32 	%f62, %f60, %f61, %f59;
	ld.shared.f32 	%f63, [%r6+64];
	ld.shared.f32 	%f64, [%r10+2048];
	fma.rn.f32 	%f65, %f63, %f64, %f62;
	ld.shared.f32 	%f66, [%r6+68];
	ld.shared.f32 	%f67, [%r10+2176];
	fma.rn.f32 	%f68, %f66, %f67, %f65;
	ld.shared.f32 	%f69, [%r6+72];
	ld.shared.f32 	%f70, [%r10+2304];
	fma.rn.f32 	%f71, %f69, %f70, %f68;
	ld.shared.f32 	%f72, [%r6+76];
	ld.shared.f32 	%f73, [%r10+2432];
	fma.rn.f32 	%f74, %f72, %f73, %f71;
	ld.shared.f32 	%f75, [%r6+80];
	ld.shared.f32 	%f76, [%r10+2560];
	fma.rn.f32 	%f77, %f75, %f76, %f74;
	ld.shared.f32 	%f78, [%r6+84];
	ld.shared.f32 	%f79, [%r10+2688];
	fma.rn.f32 	%f80, %f78, %f79, %f77;
	ld.shared.f32 	%f81, [%r6+88];
	ld.shared.f32 	%f82, [%r10+2816];
	fma.rn.f32 	%f83, %f81, %f82, %f80;
	ld.shared.f32 	%f84, [%r6+92];
	ld.shared.f32 	%f85, [%r10+2944];
	fma.rn.f32 	%f86, %f84, %f85, %f83;
	ld.shared.f32 	%f87, [%r6+96];
	ld.shared.f32 	%f88, [%r10+3072];
	fma.rn.f32 	%f89, %f87, %f88, %f86;
	ld.shared.f32 	%f90, [%r6+100];
	ld.shared.f32 	%f91, [%r10+3200];
	fma.rn.f32 	%f92, %f90, %f91, %f89;
	ld.shared.f32 	%f93, [%r6+104];
	ld.shared.f32 	%f94, [%r10+3328];
	fma.rn.f32 	%f95, %f93, %f94, %f92;
	ld.shared.f32 	%f96, [%r6+108];
	ld.shared.f32 	%f97, [%r10+3456];
	fma.rn.f32 	%f98, %f96, %f97, %f95;
	ld.shared.f32 	%f99, [%r6+112];
	ld.shared.f32 	%f100, [%r10+3584];
	fma.rn.f32 	%f101, %f99, %f100, %f98;
	ld.shared.f32 	%f102, [%r6+116];
	ld.shared.f32 	%f103, [%r10+3712];
	fma.rn.f32 	%f104, %f102, %f103, %f101;
	ld.shared.f32 	%f105, [%r6+120];
	ld.shared.f32 	%f106, [%r10+3840];
	fma.rn.f32 	%f107, %f105, %f106, %f104;
	ld.shared.f32 	%f108, [%r6+124];
	ld.shared.f32 	%f109, [%r10+3968];
	fma.rn.f32 	%f113, %f108, %f109, %f107;
	bar.sync 	0;
	add.s32 	%r52, %r52, 1;
	add.s32 	%r51, %r51, 1;
	setp.ne.s32 	%p8, %r51, 0;
	add.s32 	%r50, %r50, 32;
	add.s32 	%r49, %r49, 32;
	@%p8 bra 	$L__BB1_2;
$L__BB1_7:
	setp.ge.s32 	%p9, %r4, %r21;
	setp.ge.s32 	%p10, %r3, %r22;
	or.pred  	%p11, %p9, %p10;
	@%p11 bra 	$L__BB1_9;
	mad.lo.s32 	%r48, %r4, %r25, %r3;
	cvta.to.global.u64 	%rd10, %rd5;
	mul.wide.s32 	%rd11, %r48, 4;
	add.s64 	%rd12, %rd10, %rd11;
	st.global.f32 	[%rd12], %f113;
$L__BB1_9:
	ret;

}
	// .globl	_ZN12GEMM_NOTRANS3GPU20matMul_opt3_registerEiiiiPKfiS2_iPfi
.visible .entry _ZN12GEMM_NOTRANS3GPU20matMul_opt3_registerEiiiiPKfiS2_iPfi(
	.param .u32 _ZN12GEMM_NOTRANS3GPU20matMul_opt3_registerEiiiiPKfiS2_iPfi_param_0,
	.param .u32 _ZN12GEMM_NOTRANS3GPU20matMul_opt3_registerEiiiiPKfiS2_iPfi_param_1,
	.param .u32 _ZN12GEMM_NOTRANS3GPU20matMul_opt3_registerEiiiiPKfiS2_iPfi_param_2,
	.param .u32 _ZN12GEMM_NOTRANS3GPU20matMul_opt3_registerEiiiiPKfiS2_iPfi_param_3,
	.param .u64 .ptr .align 1 _ZN12GEMM_NOTRANS3GPU20matMul_opt3_registerEiiiiPKfiS2_iPfi_param_4,
	.param .u32 _ZN12GEMM_NOTRANS3GPU20matMul_opt3_registerEiiiiPKfiS2_iPfi_param_5,
	.param .u64 .ptr .align 1 _ZN12GEMM_NOTRANS3GPU20matMul_opt3_registerEiiiiPKfiS2_iPfi_param_6,
	.param .u32 _ZN12GEMM_NOTRANS3GPU20matMul_opt3_registerEiiiiPKfiS2_iPfi_param_7,
	.param .u64 .ptr .align 1 _ZN12GEMM_NOTRANS3GPU20matMul_opt3_registerEiiiiPKfiS2_iPfi_param_8,
	.param .u32 _ZN12GEMM_NOTRANS3GPU20matMul_opt3_registerEiiiiPKfiS2_iPfi_param_9
)
{


	ret;

}


// ===== COMPILED SASS (sm_100) =====

	.target	sm_100

	.elftype	@"ET_EXEC"


//--------------------- .note.nv.tkinfo           --------------------------
	.section	.note.nv.tkinfo,"",@"SHT_NOTE"
	.sectionflags	@"SHF_NOTE_NV_TKINFO"
	.tkinfo
        /*0018*/ 	.word	0x00000002
        /*0030*/ 	.string	""
        /*0030*/ 	.string	"ptxas"
        /*0030*/ 	.string	"Cuda compilation tools, release 13.0, V13.0.88"
        /*0030*/ 	.string	"Build cuda_13.0.r13.0/compiler.36424714_0"
        /*0030*/ 	.string	"-arch sm_100 -m 64 "



//--------------------- .note.nv.cuinfo           --------------------------
	.section	.note.nv.cuinfo,"",@"SHT_NOTE"
	.sectionflags	@"SHF_NOTE_NV_CUINFO"
        /*0018*/ 	.short	0x0002
        /*001a*/ 	.short	0x0064
        /*001c*/ 	.short	0x0082
	.zero		2


//--------------------- .nv.info                  --------------------------
	.section	.nv.info,"",@"SHT_CUDA_INFO"
	.align	4


	//----- nvinfo : EIATTR_REGCOUNT
	.align		4
        /*0000*/ 	.byte	0x04, 0x2f
        /*0002*/ 	.short	(.L_1 - .L_0)
	.align		4
.L_0:
        /*0004*/ 	.word	index@(_ZN12GEMM_NOTRANS3GPU11matMul_opt1EiiiiPKfiS2_iPfi)
        /*0008*/ 	.word	0x00000020


	//----- nvinfo : EIATTR_FRAME_SIZE
	.align		4
.L_1:
        /*000c*/ 	.byte	0x04, 0x11
        /*000e*/ 	.short	(.L_3 - .L_2)
	.align		4
.L_2:
        /*0010*/ 	.word	index@(_ZN12GEMM_NOTRANS3GPU11matMul_opt1EiiiiPKfiS2_iPfi)
        /*0014*/ 	.word	0x00000000


	//----- nvinfo : EIATTR_REGCOUNT
	.align		4
.L_3:
        /*0018*/ 	.byte	0x04, 0x2f
        /*001a*/ 	.short	(.L_5 - .L_4)
	.align		4
.L_4:
        /*001c*/ 	.word	index@(_ZN12GEMM_NOTRANS3GPU11matMul_opt2EiiiiPKfiS2_iPfi)
        /*0020*/ 	.word	0x00000020


	//----- nvinfo : EIATTR_FRAME_SIZE
	.align		4
.L_5:
        /*0024*/ 	.byte	0x04, 0x11
        /*0026*/ 	.short	(.L_7 - .L_6)
	.align		4
.L_6:
        /*0028*/ 	.word	index@(_ZN12GEMM_NOTRANS3GPU11matMul_opt2EiiiiPKfiS2_iPfi)
        /*002c*/ 	.word	0x00000000


	//----- nvinfo : EIATTR_REGCOUNT
	.align		4
.L_7:
        /*0030*/ 	.byte	0x04, 0x2f
        /*0032*/ 	.short	(.L_9 - .L_8)
	.align		4
.L_8:
        /*0034*/ 	.word	index@(_ZN12GEMM_NOTRANS3GPU20matMul_opt3_registerEiiiiPKfiS2_iPfi)
        /*0038*/ 	.word	0x00000004


	//----- nvinfo : EIATTR_FRAME_SIZE
	.align		4
.L_9:
        /*003c*/ 	.byte	0x04, 0x11
        /*003e*/ 	.short	(.L_11 - .L_10)
	.align		4
.L_10:
        /*0040*/ 	.word	index@(_ZN12GEMM_NOTRANS3GPU20matMul_opt3_registerEiiiiPKfiS2_iPfi)
        /*0044*/ 	.word	0x00000000


	//----- nvinfo : EIATTR_MIN_STACK_SIZE
	.align		4
.L_11:
        /*0048*/ 	.byte	0x04, 0x12
        /*004a*/ 	.short	(.L_13 - .L_12)
	.align		4
.L_12:
        /*004c*/ 	.word	index@(_ZN12GEMM_NOTRANS3GPU20matMul_opt3_registerEiiiiPKfiS2_iPfi)
        /*0050*/ 	.word	0x00000000


	//----- nvinfo : EIATTR_MIN_STACK_SIZE
	.align		4
.L_13:
        /*0054*/ 	.byte	0x04, 0x12
        /*0056*/ 	.short	(.L_15 - .L_14)
	.align		4
.L_14:
        /*0058*/ 	.word	index@(_ZN12GEMM_NOTRANS3GPU11matMul_opt2EiiiiPKfiS2_iPfi)
        /*005c*/ 	.word	0x00000000


	//----- nvinfo : EIATTR_MIN_STACK_SIZE
	.align		4
.L_15:
        /*0060*/ 	.byte	0x04, 0x12
        /*0062*/ 	.short	(.L_17 - .L_16)
	.align		4
.L_16:
        /*0064*/ 	.word	index@(_ZN12GEMM_NOTRANS3GPU11matMul_opt1EiiiiPKfiS2_iPfi)
        /*0068*/ 	.word	0x00000000
.L_17:


//--------------------- .nv.compat                --------------------------
	.section	.nv.compat,"",@"SHT_CUDA_COMPAT_INFO"
	.align	4
        /*0000*/ 	.byte	0x02, 0x09, 0x00, 0x00, 0x02, 0x02, 0x01, 0x00, 0x02, 0x05, 0x05, 0x00, 0x03, 0x07, 0x01, 0x01
        /*0010*/ 	.byte	0x02, 0x03, 0x00, 0x00, 0x02, 0x06, 0x01, 0x00, 0x04, 0x0b, 0x08, 0x00, 0x09, 0x00, 0x00, 0x00
        /*0020*/ 	.byte	0x00, 0x00, 0x00, 0x00


//--------------------- .nv.info._ZN12GEMM_NOTRANS3GPU20matMul_opt3_registerEiiiiPKfiS2_iPfi --------------------------
	.section	.nv.info._ZN12GEMM_NOTRANS3GPU20matMul_opt3_registerEiiiiPKfiS2_iPfi,"",@"SHT_CUDA_INFO"
	.sectionflags	@""
	.align	4


	//----- nvinfo : EIATTR_CUDA_API_VERSION
	.align		4
        /*0000*/ 	.byte	0x04, 0x37
        /*0002*/ 	.short	(.L_19 - .L_18)
.L_18:
        /*0004*/ 	.word	0x00000082


	//----- nvinfo : EIATTR_KPARAM_INFO
	.align		4
.L_19:
        /*0008*/ 	.byte	0x04, 0x17
        /*000a*/ 	.short	(.L_21 - .L_20)
.L_20:
        /*000c*/ 	.word	0x00000000
        /*0010*/ 	.short	0x0009
        /*0012*/ 	.short	0x0038
        /*0014*/ 	.byte	0x00, 0xf0, 0x11, 0x00


	//----- nvinfo : EIATTR_KPARAM_INFO
	.align		4
.L_21:
        /*0018*/ 	.byte	0x04, 0x17
        /*001a*/ 	.short	(.L_23 - .L_22)
.L_22:
        /*001c*/ 	.word	0x00000000
        /*0020*/ 	.short	0x0008
        /*0022*/ 	.short	0x0030
        /*0024*/ 	.byte	0x00, 0xf5, 0x21, 0x00


	//----- nvinfo : EIATTR_KPARAM_INFO
	.align		4
.L_23:
        /*0028*/ 	.byte	0x04, 0x17
        /*002a*/ 	.short	(.L_25 - .L_24)
.L_24:
        /*002c*/ 	.word	0x00000000
        /*0030*/ 	.short	0x0007
        /*0032*/ 	.short	0x0028
        /*0034*/ 	.byte	0x00, 0xf0, 0x11, 0x00


	//----- nvinfo : EIATTR_KPARAM_INFO
	.align		4
.L_25:
        /*0038*/ 	.byte	0x04, 0x17
        /*003a*/ 	.short	(.L_27 - .L_26)
.L_26:
        /*003c*/ 	.word	0x00000000
        /*0040*/ 	.short	0x0006
        /*0042*/ 	.short	0x0020
        /*0044*/ 	.byte	0x00, 0xf5, 0x21, 0x00


	//----- nvinfo : EIATTR_KPARAM_INFO
	.align		4
.L_27:
        /*0048*/ 	.byte	0x04, 0x17
        /*004a*/ 	.short	(.L_29 - .L_28)
.L_28:
        /*004c*/ 	.word	0x00000000
        /*0050*/ 	.short	0x0005
        /*0052*/ 	.short	0x0018
        /*0054*/ 	.byte	0x00, 0xf0, 0x11, 0x00


	//----- nvinfo : EIATTR_KPARAM_INFO
	.align		4
.L_29:
        /*0058*/ 	.byte	0x04, 0x17
        /*005a*/ 	.short	(.L_31 - .L_30)
.L_30:
        /*005c*/ 	.word	0x00000000
        /*0060*/ 	.short	0x0004
        /*0062*/ 	.short	0x0010
        /*0064*/ 	.byte	0x00, 0xf5, 0x21, 0x00


	//----- nvinfo : EIATTR_KPARAM_INFO
	.align		4
.L_31:
        /*0068*/ 	.byte	0x04, 0x17
        /*006a*/ 	.short	(.L_33 - .L_32)
.L_32:
        /*006c*/ 	.word	0x00000000
        /*0070*/ 	.short	0x0003
        /*0072*/ 	.short	0x000c
        /*0074*/ 	.byte	0x00, 0xf0, 0x11, 0x00


	//----- nvinfo : EIATTR_KPARAM_INFO
	.align		4
.L_33:
        /*0078*/ 	.byte	0x04, 0x17
        /*007a*/ 	.short	(.L_35 - .L_34)
.L_34:
        /*007c*/ 	.word	0x00000000
        /*0080*/ 	.short	0x0002
        /*0082*/ 	.short	0x0008
        /*0084*/ 	.byte	0x00, 0xf0, 0x11, 0x00


	//----- nvinfo : EIATTR_KPARAM_INFO
	.align		4
.L_35:
        /*0088*/ 	.byte	0x04, 0x17
        /*008a*/ 	.short	(.L_37 - .L_36)
.L_36:
        /*008c*/ 	.word	0x00000000
        /*0090*/ 	.short	0x0001
        /*0092*/ 	.short	0x0004
        /*0094*/ 	.byte	0x00, 0xf0, 0x11, 0x00


	//----- nvinfo : EIATTR_KPARAM_INFO
	.align		4
.L_37:
        /*0098*/ 	.byte	0x04, 0x17
        /*009a*/ 	.short	(.L_39 - .L_38)
.L_38:
        /*009c*/ 	.word	0x00000000
        /*00a0*/ 	.short	0x0000
        /*00a2*/ 	.short	0x0000
        /*00a4*/ 	.byte	0x00, 0xf0, 0x11, 0x00


	//----- nvinfo : EIATTR_SPARSE_MMA_MASK
	.align		4
.L_39:
        /*00a8*/ 	.byte	0x03, 0x50
        /*00aa*/ 	.short	0x0000


	//----- nvinfo : EIATTR_MAXREG_COUNT
	.align		4
        /*00ac*/ 	.byte	0x03, 0x1b
        /*00ae*/ 	.short	0x00ff


	//----- nvinfo : EIATTR_MERCURY_ISA_VERSION
	.align		4
        /*00b0*/ 	.byte	0x03, 0x5f
        /*00b2*/ 	.short	0x0101


	//----- nvinfo : EIATTR_VRC_CTA_INIT_COUNT
	.align		4
        /*00b4*/ 	.byte	0x02, 0x4a
	.zero		1
	.zero		1


	//----- nvinfo : EIATTR_EXIT_INSTR_OFFSETS
	.align		4
        /*00b8*/ 	.byte	0x04, 0x1c
        /*00ba*/ 	.short	(.L_41 - .L_40)


	//   ....[0]....
.L_40:
        /*00bc*/ 	.word	0x00000010


	//----- nvinfo : EIATTR_CBANK_PARAM_SIZE
	.align		4
.L_41:
        /*00c0*/ 	.byte	0x03, 0x19
        /*00c2*/ 	.short	0x003c


	//----- nvinfo : EIATTR_PARAM_CBANK
	.align		4
        /*00c4*/ 	.byte	0x04, 0x0a
        /*00c6*/ 	.short	(.L_43 - .L_42)
	.align		4
.L_42:
        /*00c8*/ 	.word	index@(.nv.constant0._ZN12GEMM_NOTRANS3GPU20matMul_opt3_registerEiiiiPKfiS2_iPfi)
        /*00cc*/ 	.short	0x0380
        /*00ce*/ 	.short	0x003c


	//----- nvinfo : EIATTR_SW_WAR
	.align		4
.L_43:
        /*00d0*/ 	.byte	0x04, 0x36
        /*00d2*/ 	.short	(.L_45 - .L_44)
.L_44:
        /*00d4*/ 	.word	0x00000008
.L_45:


//--------------------- .nv.info._ZN12GEMM_NOTRANS3GPU11matMul_opt2EiiiiPKfiS2_iPfi --------------------------
	.section	.nv.info._ZN12GEMM_NOTRANS3GPU11matMul_opt2EiiiiPKfiS2_iPfi,"",@"SHT_CUDA_INFO"
	.sectionflags	@""
	.align	4


	//----- nvinfo : EIATTR_CUDA_API_VERSION
	.align		4
        /*0000*/ 	.byte	0x04, 0x37
        /*0002*/ 	.short	(.L_47 - .L_46)
.L_46:
        /*0004*/ 	.word	0x00000082


	//----- nvinfo : EIATTR_KPARAM_INFO
	.align		4
.L_47:
        /*0008*/ 	.byte	0x04, 0x17
        /*000a*/ 	.short	(.L_49 - .L_48)
.L_48:
        /*000c*/ 	.word	0x00000000
        /*0010*/ 	.short	0x0009
        /*0012*/ 	.short	0x0038
        /*0014*/ 	.byte	0x00, 0xf0, 0x11, 0x00


	//----- nvinfo : EIATTR_KPARAM_INFO
	.align		4
.L_49:
        /*0018*/ 	.byte	0x04, 0x17
        /*001a*/ 	.short	(.L_51 - .L_50)
.L_50:
        /*001c*/ 	.word	0x00000000
        /*0020*/ 	.short	0x0008
        /*0022*/ 	.short	0x0030
        /*0024*/ 	.byte	0x00, 0xf5, 0x21, 0x00


	//----- nvinfo : EIATTR_KPARAM_INFO
	.align		4
.L_51:
        /*0028*/ 	.byte	0x04, 0x17
        /*002a*/ 	.short	(.L_53 - .L_52)
.L_52:
        /*002c*/ 	.word	0x00000000
        /*0030*/ 	.short	0x0007
        /*0032*/ 	.short	0x0028
        /*0034*/ 	.byte	0x00, 0xf0, 0x11, 0x00


	//----- nvinfo : EIATTR_KPARAM_INFO
	.align		4
.L_53:
        /*0038*/ 	.byte	0x04, 0x17
        /*003a*/ 	.short	(.L_55 - .L_54)
.L_54:
        /*003c*/ 	.word	0x00000000
        /*0040*/ 	.short	0x0006
        /*0042*/ 	.short	0x0020
        /*0044*/ 	.byte	0x00, 0xf5, 0x21, 0x00


	//----- nvinfo : EIATTR_KPARAM_INFO
	.align		4
.L_55:
        /*0048*/ 	.byte	0x04, 0x17
        /*004a*/ 	.short	(.L_57 - .L_56)
.L_56:
        /*004c*/ 	.word	0x00000000
        /*0050*/ 	.short	0x0005
        /*0052*/ 	.short	0x0018
        /*0054*/ 	.byte	0x00, 0xf0, 0x11, 0x00


	//----- nvinfo : EIATTR_KPARAM_INFO
	.align		4
.L_57:
        /*0058*/ 	.byte	0x04, 0x17
        /*005a*/ 	.short	(.L_59 - .L_58)
.L_58:
        /*005c*/ 	.word	0x00000000
        /*0060*/ 	.short	0x0004
        /*0062*/ 	.short	0x0010
        /*0064*/ 	.byte	0x00, 0xf5, 0x21, 0x00


	//----- nvinfo : EIATTR_KPARAM_INFO
	.align		4
.L_59:
        /*0068*/ 	.byte	0x04, 0x17
        /*006a*/ 	.short	(.L_61 - .L_60)
.L_60:
        /*006c*/ 	.word	0x00000000
        /*0070*/ 	.short	0x0003
        /*0072*/ 	.short	0x000c
        /*0074*/ 	.byte	0x00, 0xf0, 0x11, 0x00


	//----- nvinfo : EIATTR_KPARAM_INFO
	.align		4
.L_61:
        /*0078*/ 	.byte	0x04, 0x17
        /*007a*/ 	.short	(.L_63 - .L_62)
.L_62:
        /*007c*/ 	.word	0x00000000
        /*0080*/ 	.short	0x0002
        /*0082*/ 	.short	0x0008
        /*0084*/ 	.byte	0x00, 0xf0, 0x11, 0x00


	//----- nvinfo : EIATTR_KPARAM_INFO
	.align		4
.L_63:
        /*0088*/ 	.byte	0x04, 0x17
        /*008a*/ 	.short	(.L_65 - .L_64)
.L_64:
        /*008c*/ 	.word	0x00000000
        /*0090*/ 	.short	0x0001
        /*0092*/ 	.short	0x0004
        /*0094*/ 	.byte	0x00, 0xf0, 0x11, 0x00


	//----- nvinfo : EIATTR_KPARAM_INFO
	.align		4
.L_65:
        /*0098*/ 	.byte	0x04, 0x17
        /*009a*/ 	.short	(.L_67 - .L_66)
.L_66:
        /*009c*/ 	.word	0x00000000
        /*00a0*/ 	.short	0x0000
        /*00a2*/ 	.short	0x0000
        /*00a4*/ 	.byte	0x00, 0xf0, 0x11, 0x00


	//----- nvinfo : EIATTR_SPARSE_MMA_MASK
	.align		4
.L_67:
        /*00a8*/ 	.byte	0x03, 0x50
        /*00aa*/ 	.short	0x0000


	//----- nvinfo : EIATTR_MAXREG_COUNT
	.align		4
        /*00ac*/ 	.byte	0x03, 0x1b
        /*00ae*/ 	.short	0x00ff


	//----- nvinfo : EIATTR_NUM_BARRIERS
	.align		4
        /*00b0*/ 	.byte	0x02, 0x4c
        /*00b2*/ 	.byte	0x01
	.zero		1


	//----- nvinfo : EIATTR_MERCURY_ISA_VERSION
	.align		4
        /*00b4*/ 	.byte	0x03, 0x5f
        /*00b6*/ 	.short	0x0101


	//----- nvinfo : EIATTR_VRC_CTA_INIT_COUNT
	.align		4
        /*00b8*/ 	.byte	0x02, 0x4a
	.zero		1
	.zero		1


	//----- nvinfo : EIATTR_EXIT_INSTR_OFFSETS
	.align		4
        /*00bc*/ 	.byte	0x04, 0x1c
        /*00be*/ 	.short	(.L_69 - .L_68)


	//   ....[0]....
.L_68:
        /*00c0*/ 	.word	0x00000a10


	//   ....[1]....
        /*00c4*/ 	.word	0x00000a70


	//----- nvinfo : EIATTR_CBANK_PARAM_SIZE
	.align		4
.L_69:
        /*00c8*/ 	.byte	0x03, 0x19
        /*00ca*/ 	.short	0x003c


	//----- nvinfo : EIATTR_PARAM_CBANK
	.align		4
        /*00cc*/ 	.byte	0x04, 0x0a
        /*00ce*/ 	.short	(.L_71 - .L_70)
	.align		4
.L_70:
        /*00d0*/ 	.word	index@(.nv.constant0._ZN12GEMM_NOTRANS3GPU11matMul_opt2EiiiiPKfiS2_iPfi)
        /*00d4*/ 	.short	0x0380
        /*00d6*/ 	.short	0x003c


	//----- nvinfo : EIATTR_SW_WAR
	.align		4
.L_71:
        /*00d8*/ 	.byte	0x04, 0x36
        /*00da*/ 	.short	(.L_73 - .L_72)
.L_72:
        /*00dc*/ 	.word	0x00000008
.L_73:


//--------------------- .nv.info._ZN12GEMM_NOTRANS3GPU11matMul_opt1EiiiiPKfiS2_iPfi --------------------------
	.section	.nv.info._ZN12GEMM_NOTRANS3GPU11matMul_opt1EiiiiPKfiS2_iPfi,"",@"SHT_CUDA_INFO"
	.sectionflags	@""
	.align	4


	//----- nvinfo : EIATTR_CUDA_API_VERSION
	.align		4
        /*0000*/ 	.byte	0x04, 0x37
        /*0002*/ 	.short	(.L_75 - .L_74)
.L_74:
        /*0004*/ 	.word	0x00000082


	//----- nvinfo : EIATTR_KPARAM_INFO
	.align		4
.L_75:
        /*0008*/ 	.byte	0x04, 0x17
        /*000a*/ 	.short	(.L_77 - .L_76)
.L_76:
        /*000c*/ 	.word	0x00000000
        /*0010*/ 	.short	0x0009
        /*0012*/ 	.short	0x0038
        /*0014*/ 	.byte	0x00, 0xf0, 0x11, 0x00


	//----- nvinfo : EIATTR_KPARAM_INFO
	.align		4
.L_77:
        /*0018*/ 	.byte	0x04, 0x17
        /*001a*/ 	.short	(.L_79 - .L_78)
.L_78:
        /*001c*/ 	.word	0x00000000
        /*0020*/ 	.short	0x0008
        /*0022*/ 	.short	0x0030
        /*0024*/ 	.byte	0x00, 0xf5, 0x21, 0x00


	//----- nvinfo : EIATTR_KPARAM_INFO
	.align		4
.L_79:
        /*0028*/ 	.byte	0x04, 0x17
        /*002a*/ 	.short	(.L_81 - .L_80)
.L_80:
        /*002c*/ 	.word	0x00000000
        /*0030*/ 	.short	0x0007
        /*0032*/ 	.short	0x0028
        /*0034*/ 	.byte	0x00, 0xf0, 0x11, 0x00


	//----- nvinfo : EIATTR_KPARAM_INFO
	.align		4
.L_81:
        /*0038*/ 	.byte	0x04, 0x17
        /*003a*/ 	.short	(.L_83 - .L_82)
.L_82:
        /*003c*/ 	.word	0x00000000
        /*0040*/ 	.short	0x0006
        /*0042*/ 	.short	0x0020
        /*0044*/ 	.byte	0x00, 0xf5, 0x21, 0x00


	//----- nvinfo : EIATTR_KPARAM_INFO
	.align		4
.L_83:
        /*0048*/ 	.byte	0x04, 0x17
        /*004a*/ 	.short	(.L_85 - .L_84)
.L_84:
        /*004c*/ 	.word	0x00000000
        /*0050*/ 	.short	0x0005
        /*0052*/ 	.short	0x0018
        /*0054*/ 	.byte	0x00, 0xf0, 0x11, 0x00


	//----- nvinfo : EIATTR_KPARAM_INFO
	.align		4
.L_85:
        /*0058*/ 	.byte	0x04, 0x17
        /*005a*/ 	.short	(.L_87 - .L_86)
.L_86:
        /*005c*/ 	.word	0x00000000
        /*0060*/ 	.short	0x0004
        /*0062*/ 	.short	0x0010
        /*0064*/ 	.byte	0x00, 0xf5, 0x21, 0x00


	//----- nvinfo : EIATTR_KPARAM_INFO
	.align		4
.L_87:
        /*0068*/ 	.byte	0x04, 0x17
        /*006a*/ 	.short	(.L_89 - .L_88)
.L_88:
        /*006c*/ 	.word	0x00000000
        /*0070*/ 	.short	0x0003
        /*0072*/ 	.short	0x000c
        /*0074*/ 	.byte	0x00, 0xf0, 0x11, 0x00


	//----- nvinfo : EIATTR_KPARAM_INFO
	.align		4
.L_89:
        /*0078*/ 	.byte	0x04, 0x17
        /*007a*/ 	.short	(.L_91 - .L_90)
.L_90:
        /*007c*/ 	.word	0x00000000
        /*0080*/ 	.short	0x0002
        /*0082*/ 	.short	0x0008
        /*0084*/ 	.byte	0x00, 0xf0, 0x11, 0x00


	//----- nvinfo : EIATTR_KPARAM_INFO
	.align		4
.L_91:
        /*0088*/ 	.byte	0x04, 0x17
        /*008a*/ 	.short	(.L_93 - .L_92)
.L_92:
        /*008c*/ 	.word	0x00000000
        /*0090*/ 	.short	0x0001
        /*0092*/ 	.short	0x0004
        /*0094*/ 	.byte	0x00, 0xf0, 0x11, 0x00


	//----- nvinfo : EIATTR_KPARAM_INFO
	.align		4
.L_93:
        /*0098*/ 	.byte	0x04, 0x17
        /*009a*/ 	.short	(.L_95 - .L_94)
.L_94:
        /*009c*/ 	.word	0x00000000
        /*00a0*/ 	.short	0x0000
        /*00a2*/ 	.short	0x0000
        /*00a4*/ 	.byte	0x00, 0xf0, 0x11, 0x00


	//----- nvinfo : EIATTR_SPARSE_MMA_MASK
	.align		4
.L_95:
        /*00a8*/ 	.byte	0x03, 0x50
        /*00aa*/ 	.short	0x0000


	//----- nvinfo : EIATTR_MAXREG_COUNT
	.align		4
        /*00ac*/ 	.byte	0x03, 0x1b
        /*00ae*/ 	.short	0x00ff


	//----- nvinfo : EIATTR_MERCURY_ISA_VERSION
	.align		4
        /*00b0*/ 	.byte	0x03, 0x5f
        /*00b2*/ 	.short	0x0101


	//----- nvinfo : EIATTR_VRC_CTA_INIT_COUNT
	.align		4
        /*00b4*/ 	.byte	0x02, 0x4a
	.zero		1
	.zero		1


	//----- nvinfo : EIATTR_EXIT_INSTR_OFFSETS
	.align		4
        /*00b8*/ 	.byte	0x04, 0x1c
        /*00ba*/ 	.short	(.L_97 - .L_96)


	//   ....[0]....
.L_96:
        /*00bc*/ 	.word	0x00000470


	//   ....[1]....
        /*00c0*/ 	.word	0x00000c10


	//----- nvinfo : EIATTR_CBANK_PARAM_SIZE
	.align		4
.L_97:
        /*00c4*/ 	.byte	0x03, 0x19
        /*00c6*/ 	.short	0x003c


	//----- nvinfo : EIATTR_PARAM_CBANK
	.align		4
        /*00c8*/ 	.byte	0x04, 0x0a
        /*00ca*/ 	.short	(.L_99 - .L_98)
	.align		4
.L_98:
        /*00cc*/ 	.word	index@(.nv.constant0._ZN12GEMM_NOTRANS3GPU11matMul_opt1EiiiiPKfiS2_iPfi)
        /*00d0*/ 	.short	0x0380
        /*00d2*/ 	.short	0x003c


	//----- nvinfo : EIATTR_SW_WAR
	.align		4
.L_99:
        /*00d4*/ 	.byte	0x04, 0x36
        /*00d6*/ 	.short	(.L_101 - .L_100)
.L_100:
        /*00d8*/ 	.word	0x00000008
.L_101:


//--------------------- .nv.callgraph             --------------------------
	.section	.nv.callgraph,"",@"SHT_CUDA_CALLGRAPH"
	.align	4
	.sectionentsize	8
	.align		4
        /*0000*/ 	.word	0x00000000
	.align		4
        /*0004*/ 	.word	0xffffffff
	.align		4
        /*0008*/ 	.word	0x00000000
	.align		4
        /*000c*/ 	.word	0xfffffffe
	.align		4
        /*0010*/ 	.word	0x00000000
	.align		4
        /*0014*/ 	.word	0xfffffffd
	.align		4
        /*0018*/ 	.word	0x00000000
	.align		4
        /*001c*/ 	.word	0xfffffffc


//--------------------- .text._ZN12GEMM_NOTRANS3GPU20matMul_opt3_registerEiiiiPKfiS2_iPfi --------------------------
	.section	.text._ZN12GEMM_NOTRANS3GPU20matMul_opt3_registerEiiiiPKfiS2_iPfi,"ax",@progbits
	.align	128
        .global         _ZN12GEMM_NOTRANS3GPU20matMul_opt3_registerEiiiiPKfiS2_iPfi
        .type           _ZN12GEMM_NOTRANS3GPU20matMul_opt3_registerEiiiiPKfiS2_iPfi,@function
        .size           _ZN12GEMM_NOTRANS3GPU20matMul_opt3_registerEiiiiPKfiS2_iPfi,(.L_x_9 - _ZN12GEMM_NOTRANS3GPU20matMul_opt3_registerEiiiiPKfiS2_iPfi)
        .other          _ZN12GEMM_NOTRANS3GPU20matMul_opt3_registerEiiiiPKfiS2_iPfi,@"STO_CUDA_ENTRY STV_DEFAULT"
_ZN12GEMM_NOTRANS3GPU20matMul_opt3_registerEiiiiPKfiS2_iPfi:
.text._ZN12GEMM_NOTRANS3GPU20matMul_opt3_registerEiiiiPKfiS2_iPfi:
[----:B------:R-:W-:Y:S01]  /*0000*/  LDC R1, c[0x0][0x37c] ;  /* 0x0000df00ff017b82 */ /* 0x000fe20000000800 */
[----:B------:R-:W-:Y:S05]  /*0010*/  EXIT ;  /* 0x000000000000794d */ /* 0x000fea0003800000 */
.L_x_0:
[----:B------:R-:W-:-:S00]  /*0020*/  BRA `(.L_x_0) ;  /* 0xfffffffc00fc7947 */ /* 0x000fc0000383ffff */
[----:B------:R-:W-:-:S00]  /*0030*/  NOP ;  /* 0x0000000000007918 */ /* 0x000fc00000000000 */
        /* <DEDUP_REMOVED lines=12> */
.L_x_9:


//--------------------- .text._ZN12GEMM_NOTRANS3GPU11matMul_opt2EiiiiPKfiS2_iPfi --------------------------
	.section	.text._ZN12GEMM_NOTRANS3GPU11matMul_opt2EiiiiPKfiS2_iPfi,"ax",@progbits
	.align	128
        .global         _ZN12GEMM_NOTRANS3GPU11matMul_opt2EiiiiPKfiS2_iPfi
        .type           _ZN12GEMM_NOTRANS3GPU11matMul_opt2EiiiiPKfiS2_iPfi,@function
        .size           _ZN12GEMM_NOTRANS3GPU11matMul_opt2EiiiiPKfiS2_iPfi,(.L_x_10 - _ZN12GEMM_NOTRANS3GPU11matMul_opt2EiiiiPKfiS2_iPfi)
        .other          _ZN12GEMM_NOTRANS3GPU11matMul_opt2EiiiiPKfiS2_iPfi,@"STO_CUDA_ENTRY STV_DEFAULT"
_ZN12GEMM_NOTRANS3GPU11matMul_opt2EiiiiPKfiS2_iPfi:
.text._ZN12GEMM_NOTRANS3GPU11matMul_opt2EiiiiPKfiS2_iPfi:
[----:B------:R-:W-:Y:S01]  /*0000*/  LDC R1, c[0x0][0x37c] ;  /* 0x0000df00ff017b82 */ /* 0x000fe20000000800 */
[----:B------:R-:W0:Y:S01]  /*0010*/  LDCU.64 UR6, c[0x0][0x388] ;  /* 0x00007100ff0677ac */ /* 0x000e220008000a00 */
[----:B------:R-:W1:Y:S01]  /*0020*/  S2R R18, SR_CTAID.X ;  /* 0x0000000000127919 */ /* 0x000e620000002500 */
[----:B------:R-:W-:Y:S01]  /*0030*/  MOV R25, RZ ;  /* 0x000000ff00197202 */ /* 0x000fe20000000f00 */
[----:B------:R-:W2:Y:S01]  /*0040*/  LDCU.64 UR8, c[0x0][0x358] ;  /* 0x00006b00ff0877ac */ /* 0x000ea20008000a00 */
[----:B------:R-:W3:Y:S01]  /*0050*/  S2R R21, SR_TID.X ;  /* 0x0000000000157919 */ /* 0x000ee20000002100 */
[----:B0-----:R-:W-:-:S04]  /*0060*/  UIADD3 UR4, UPT, UPT, UR6, 0x1f, URZ ;  /* 0x0000001f06047890 */ /* 0x001fc8000fffe0ff */
[----:B------:R-:W-:-:S04]  /*0070*/  USHF.R.S32.HI UR5, URZ, 0x1f, UR4 ;  /* 0x0000001fff057899 */ /* 0x000fc80008011404 */
[----:B------:R-:W-:-:S04]  /*0080*/  ULEA.HI UR5, UR5, UR4, URZ, 0x5 ;  /* 0x0000000405057291 */ /* 0x000fc8000f8f28ff */
[----:B------:R-:W-:-:S06]  /*0090*/  USHF.R.S32.HI UR5, URZ, 0x5, UR5 ;  /* 0x00000005ff057899 */ /* 0x000fcc0008011405 */
[----:B------:R-:W-:Y:S02]  /*00a0*/  IADD3 R5, PT, PT, RZ, -UR5, RZ ;  /* 0x80000005ff057c10 */ /* 0x000fe4000fffe0ff */
[----:B------:R-:W-:Y:S01]  /*00b0*/  ISETP.NE.U32.AND P2, PT, RZ, UR5, PT ;  /* 0x00000005ff007c0c */ /* 0x000fe2000bf45070 */
[----:B------:R-:W0:Y:S01]  /*00c0*/  I2F.U32.RP R0, UR5 ;  /* 0x0000000500007d06 */ /* 0x000e220008209000 */
[----:B---3--:R-:W-:Y:S02]  /*00d0*/  SHF.R.U32.HI R19, RZ, 0x5, R21 ;  /* 0x00000005ff137819 */ /* 0x008fe40000011615 */
[----:B------:R-:W-:-:S05]  /*00e0*/  LOP3.LUT R21, R21, 0x1f, RZ, 0xc0, !PT ;  /* 0x0000001f15157812 */ /* 0x000fca00078ec0ff */
[----:B0-----:R-:W0:Y:S02]  /*00f0*/  MUFU.RCP R0, R0 ;  /* 0x0000000000007308 */ /* 0x001e240000001000 */
[----:B0-----:R-:W-:-:S06]  /*0100*/  IADD3 R2, PT, PT, R0, 0xffffffe, RZ ;  /* 0x0ffffffe00027810 */ /* 0x001fcc0007ffe0ff */
[----:B------:R0:W3:Y:S02]  /*0110*/  F2I.FTZ.U32.TRUNC.NTZ R3, R2 ;  /* 0x0000000200037305 */ /* 0x0000e4000021f000 */
[----:B0-----:R-:W-:Y:S02]  /*0120*/  HFMA2 R2, -RZ, RZ, 0, 0 ;  /* 0x00000000ff027431 */ /* 0x001fe400000001ff */
[----:B---3--:R-:W-:-:S04]  /*0130*/  IMAD R5, R5, R3, RZ ;  /* 0x0000000305057224 */ /* 0x008fc800078e02ff */
[----:B------:R-:W-:Y:S01]  /*0140*/  IMAD.HI.U32 R3, R3, R5, R2 ;  /* 0x0000000503037227 */ /* 0x000fe200078e0002 */
[----:B------:R-:W-:-:S05]  /*0150*/  I2FP.F32.S32 R2, UR7 ;  /* 0x0000000700027c45 */ /* 0x000fca0008201400 */
[----:B-1----:R-:W-:-:S04]  /*0160*/  IMAD.HI.U32 R3, R3, R18, RZ ;  /* 0x0000001203037227 */ /* 0x002fc800078e00ff */
[----:B------:R-:W-:Y:S01]  /*0170*/  FMUL R2, R2, 0.03125 ;  /* 0x3d00000002027820 */ /* 0x000fe20000400000 */
[----:B------:R-:W-:-:S05]  /*0180*/  IADD3 R5, PT, PT, -R3, RZ, RZ ;  /* 0x000000ff03057210 */ /* 0x000fca0007ffe1ff */
[----:B------:R-:W0:Y:S01]  /*0190*/  F2I.CEIL.NTZ R2, R2 ;  /* 0x0000000200027305 */ /* 0x000e22000020b100 */
[----:B------:R-:W-:-:S05]  /*01a0*/  IMAD R0, R5, UR5, R18 ;  /* 0x0000000505007c24 */ /* 0x000fca000f8e0212 */
[----:B------:R-:W-:-:S13]  /*01b0*/  ISETP.GE.U32.AND P0, PT, R0, UR5, PT ;  /* 0x0000000500007c0c */ /* 0x000fda000bf06070 */
[----:B------:R-:W-:Y:S02]  /*01c0*/  @P0 IADD3 R0, PT, PT, R0, -UR5, RZ ;  /* 0x8000000500000c10 */ /* 0x000fe4000fffe0ff */
[----:B------:R-:W-:Y:S02]  /*01d0*/  @P0 IADD3 R3, PT, PT, R3, 0x1, RZ ;  /* 0x0000000103030810 */ /* 0x000fe40007ffe0ff */
[----:B------:R-:W-:Y:S02]  /*01e0*/  ISETP.GE.U32.AND P1, PT, R0, UR5, PT ;  /* 0x0000000500007c0c */ /* 0x000fe4000bf26070 */
[----:B0-----:R-:W-:-:S11]  /*01f0*/  ISETP.GE.AND P0, PT, R2, 0x1, PT ;  /* 0x000000010200780c */ /* 0x001fd60003f06270 */
[----:B------:R-:W-:Y:S02]  /*0200*/  @P1 IADD3 R3, PT, PT, R3, 0x1, RZ ;  /* 0x0000000103031810 */ /* 0x000fe40007ffe0ff */
[----:B------:R-:W-:-:S04]  /*0210*/  @!P2 LOP3.LUT R3, RZ, UR5, RZ, 0x33, !PT ;  /* 0x00000005ff03ac12 */ /* 0x000fc8000f8e33ff */
[C---:B------:R-:W-:Y:S02]  /*0220*/  IADD3 R5, PT, PT, -R3.reuse, RZ, RZ ;  /* 0x000000ff03057210 */ /* 0x040fe40007ffe1ff */
[----:B------:R-:W-:-:S03]  /*0230*/  SHF.L.U32 R0, R3, 0x5, RZ ;  /* 0x0000000503007819 */ /* 0x000fc600000006ff */
[----:B------:R-:W-:Y:S01]  /*0240*/  IMAD R18, R5, UR5, R18 ;  /* 0x0000000505127c24 */ /* 0x000fe2000f8e0212 */
[----:B------:R-:W-:-:S04]  /*0250*/  LOP3.LUT R17, R0, R19, RZ, 0xfc, !PT ;  /* 0x0000001300117212 */ /* 0x000fc800078efcff */
[----:B------:R-:W-:Y:S01]  /*0260*/  LEA R18, R18, R21, 0x5 ;  /* 0x0000001512127211 */ /* 0x000fe200078e28ff */
[----:B--2---:R-:W-:Y:S06]  /*0270*/  @!P0 BRA `(.L_x_1) ;  /* 0x0000000400d88947 */ /* 0x004fec0003800000 */
[----:B------:R-:W0:Y:S01]  /*0280*/  S2UR UR6, SR_CgaCtaId ;  /* 0x00000000000679c3 */ /* 0x000e220000008800 */
[----:B------:R-:W1:Y:S01]  /*0290*/  LDCU UR10, c[0x0][0x384] ;  /* 0x00007080ff0a77ac */ /* 0x000e620008000800 */
[----:B------:R-:W-:Y:S02]  /*02a0*/  IADD3 R2, PT, PT, -R2, RZ, RZ ;  /* 0x000000ff02027210 */ /* 0x000fe40007ffe1ff */
[----:B------:R-:W-:Y:S01]  /*02b0*/  MOV R25, RZ ;  /* 0x000000ff00197202 */ /* 0x000fe20000000f00 */
[----:B------:R-:W-:Y:S01]  /*02c0*/  UMOV UR4, 0x400 ;  /* 0x0000040000047882 */ /* 0x000fe20000000000 */
[----:B------:R-:W-:Y:S01]  /*02d0*/  MOV R4, RZ ;  /* 0x000000ff00047202 */ /* 0x000fe20000000f00 */
[----:B------:R-:W-:Y:S01]  /*02e0*/  UIADD3 UR5, UPT, UPT, UR4, 0x1000, URZ ;  /* 0x0000100004057890 */ /* 0x000fe2000fffe0ff */
[----:B------:R-:W-:Y:S01]  /*02f0*/  MOV R0, R21 ;  /* 0x0000001500007202 */ /* 0x000fe20000000f00 */
[----:B------:R-:W2:Y:S01]  /*0300*/  LDCU UR11, c[0x0][0x38c] ;  /* 0x00007180ff0b77ac */ /* 0x000ea20008000800 */
[----:B------:R-:W-:Y:S01]  /*0310*/  MOV R3, R19 ;  /* 0x0000001300037202 */ /* 0x000fe20000000f00 */
[----:B------:R-:W3:Y:S01]  /*0320*/  LDCU UR7, c[0x0][0x388] ;  /* 0x00007100ff0777ac */ /* 0x000ee20008000800 */
[----:B-1----:R-:W-:Y:S01]  /*0330*/  ISETP.GE.AND P1, PT, R17, UR10, PT ;  /* 0x0000000a11007c0c */ /* 0x002fe2000bf26270 */
[----:B0-----:R-:W-:-:S02]  /*0340*/  ULEA UR4, UR6, UR4, 0x18 ;  /* 0x0000000406047291 */ /* 0x001fc4000f8ec0ff */
[----:B------:R-:W-:-:S04]  /*0350*/  ULEA UR5, UR6, UR5, 0x18 ;  /* 0x0000000506057291 */ /* 0x000fc8000f8ec0ff */
[----:B------:R-:W-:Y:S02]  /*0360*/  LEA R16, R19, UR4, 0x7 ;  /* 0x0000000413107c11 */ /* 0x000fe4000f8e38ff */
[C---:B------:R-:W-:Y:S02]  /*0370*/  LEA R6, R21.reuse, UR5, 0x2 ;  /* 0x0000000515067c11 */ /* 0x040fe4000f8e10ff */
[----:B------:R-:W-:Y:S02]  /*0380*/  LEA R7, R21, R16, 0x2 ;  /* 0x0000001015077211 */ /* 0x000fe400078e10ff */
[----:B--23--:R-:W-:-:S07]  /*0390*/  LEA R5, R19, R6, 0x7 ;  /* 0x0000000613057211 */ /* 0x00cfce00078e38ff */
.L_x_2:
[----:B------:R-:W-:Y:S01]  /*03a0*/  UMOV UR6, UR7 ;  /* 0x0000000700067c82 */ /* 0x000fe20008000000 */
[----:B------:R-:W-:Y:S01]  /*03b0*/  ISETP.GE.OR P2, PT, R0, UR11, P1 ;  /* 0x0000000b00007c0c */ /* 0x000fe20008f46670 */
[----:B------:R-:W-:Y:S01]  /*03c0*/  HFMA2 R20, -RZ, RZ, 0, 0 ;  /* 0x00000000ff147431 */ /* 0x000fe200000001ff */
[----:B------:R-:W-:Y:S02]  /*03d0*/  ISETP.GE.AND P0, PT, R18, UR6, PT ;  /* 0x0000000612007c0c */ /* 0x000fe4000bf06270 */
[----:B------:R-:W-:Y:S02]  /*03e0*/  MOV R24, RZ ;  /* 0x000000ff00187202 */ /* 0x000fe40000000f00 */
[----:B------:R-:W-:-:S07]  /*03f0*/  ISETP.GE.OR P0, PT, R3, UR11, P0 ;  /* 0x0000000b03007c0c */ /* 0x000fce0008706670 */
[----:B------:R-:W0:Y:S01]  /*0400*/  @!P2 LDC R13, c[0x0][0x398] ;  /* 0x0000e600ff0dab82 */ /* 0x000e220000000800 */
[----:B------:R-:W-:-:S05]  /*0410*/  @!P2 LEA R12, R4, R21, 0x5 ;  /* 0x00000015040ca211 */ /* 0x000fca00078e28ff */
[----:B------:R-:W-:Y:S02]  /*0420*/  @!P0 LEA R15, R4, R19, 0x5 ;  /* 0x00000013040f8211 */ /* 0x000fe400078e28ff */
[----:B------:R-:W1:Y:S08]  /*0430*/  @!P0 LDC R14, c[0x0][0x3b8] ;  /* 0x0000ee00ff0e8b82 */ /* 0x000e700000000800 */
[----:B------:R-:W2:Y:S08]  /*0440*/  @!P2 LDC.64 R10, c[0x0][0x390] ;  /* 0x0000e400ff0aab82 */ /* 0x000eb00000000a00 */
[----:B------:R-:W3:Y:S01]  /*0450*/  @!P0 LDC.64 R8, c[0x0][0x3a0] ;  /* 0x0000e800ff088b82 */ /* 0x000ee20000000a00 */
[----:B0-----:R-:W-:-:S02]  /*0460*/  @!P2 IMAD R13, R17, R13, R12 ;  /* 0x0000000d110da224 */ /* 0x001fc400078e020c */
[----:B-1----:R-:W-:Y:S02]  /*0470*/  @!P0 IMAD R15, R15, R14, R18 ;  /* 0x0000000e0f0f8224 */ /* 0x002fe400078e0212 */
[----:B--2---:R-:W-:-:S05]  /*0480*/  @!P2 IMAD.WIDE R10, R13, 0x4, R10 ;  /* 0x000000040d0aa825 */ /* 0x004fca00078e020a */
[----:B------:R-:W2:Y:S01]  /*0490*/  @!P2 LDG.E R20, desc[UR8][R10.64] ;  /* 0x000000080a14a981 */ /* 0x000ea2000c1e1900 */
[----:B---3--:R-:W-:-:S05]  /*04a0*/  @!P0 IMAD.WIDE R22, R15, 0x4, R8 ;  /* 0x000000040f168825 */ /* 0x008fca00078e0208 */
[----:B------:R-:W3:Y:S01]  /*04b0*/  @!P0 LDG.E R24, desc[UR8][R22.64] ;  /* 0x0000000816188981 */ /* 0x000ee2000c1e1900 */
[----:B------:R-:W-:-:S04]  /*04c0*/  IADD3 R2, PT, PT, R2, 0x1, RZ ;  /* 0x0000000102027810 */ /* 0x000fc80007ffe0ff */
[----:B------:R-:W-:Y:S01]  /*04d0*/  ISETP.NE.AND P0, PT, R2, RZ, PT ;  /* 0x000000ff0200720c */ /* 0x000fe20003f05270 */
[----:B--2---:R-:W-:Y:S04]  /*04e0*/  STS [R7], R20 ;  /* 0x0000001407007388 */ /* 0x004fe80000000800 */
[----:B---3--:R-:W-:Y:S01]  /*04f0*/  STS [R5], R24 ;  /* 0x0000001805007388 */ /* 0x008fe20000000800 */
[----:B------:R-:W-:Y:S06]  /*0500*/  BAR.SYNC.DEFER_BLOCKING 0x0 ;  /* 0x0000000000007b1d */ /* 0x000fec0000010000 */
[----:B------:R-:W-:Y:S04]  /*0510*/  LDS R28, [R6] ;  /* 0x00000000061c7984 */ /* 0x000fe80000000800 */
[----:B------:R-:W0:Y:S04]  /*0520*/  LDS.128 R12, [R16] ;  /* 0x00000000100c7984 */ /* 0x000e280000000c00 */
[----:B------:R-:W1:Y:S04]  /*0530*/  LDS R23, [R6+0x80] ;  /* 0x0000800006177984 */ /* 0x000e680000000800 */
[----:B------:R-:W2:Y:S04]  /*0540*/  LDS R27, [R6+0x100] ;  /* 0x00010000061b7984 */ /* 0x000ea80000000800 */
[----:B------:R-:W3:Y:S04]  /*0550*/  LDS R26, [R6+0x180] ;  /* 0x00018000061a7984 */ /* 0x000ee80000000800 */
[----:B------:R-:W-:Y:S04]  /*0560*/  LDS R29, [R6+0x200] ;  /* 0x00020000061d7984 */ /* 0x000fe80000000800 */
[----:B------:R-:W4:Y:S04]  /*0570*/  LDS.128 R8, [R16+0x10] ;  /* 0x0000100010087984 */ /* 0x000f280000000c00 */
[----:B------:R-:W5:Y:S04]  /*0580*/  LDS R20, [R6+0x280] ;  /* 0x0002800006147984 */ /* 0x000f680000000800 */
[----:B------:R-:W-:Y:S04]  /*0590*/  LDS R24, [R6+0x380] ;  /* 0x0003800006187984 */ /* 0x000fe80000000800 */
[----:B------:R-:W-:Y:S01]  /*05a0*/  LDS R22, [R6+0x480] ;  /* 0x0004800006167984 */ /* 0x000fe20000000800 */
[----:B0-----:R-:W-:-:S03]  /*05b0*/  FFMA R12, R12, R28, R25 ;  /* 0x0000001c0c0c7223 */ /* 0x001fc60000000019 */
[----:B------:R-:W0:Y:S01]  /*05c0*/  LDS R25, [R6+0x300] ;  /* 0x0003000006197984 */ /* 0x000e220000000800 */
[----:B-1----:R-:W-:-:S04]  /*05d0*/  FFMA R12, R23, R13, R12 ;  /* 0x0000000d170c7223 */ /* 0x002fc8000000000c */
[----:B--2---:R-:W-:-:S04]  /*05e0*/  FFMA R27, R27, R14, R12 ;  /* 0x0000000e1b1b7223 */ /* 0x004fc8000000000c */
[----:B---3--:R-:W-:Y:S02]  /*05f0*/  FFMA R23, R26, R15, R27 ;  /* 0x0000000f1a177223 */ /* 0x008fe4000000001b */
[----:B------:R-:W-:Y:S04]  /*0600*/  LDS R27, [R6+0x400] ;  /* 0x00040000061b7984 */ /* 0x000fe80000000800 */
[----:B------:R-:W1:Y:S01]  /*0610*/  LDS.128 R12, [R16+0x20] ;  /* 0x00002000100c7984 */ /* 0x000e620000000c00 */
[----:B----4-:R-:W-:-:S03]  /*0620*/  FFMA R23, R8, R29, R23 ;  /* 0x0000001d08177223 */ /* 0x010fc60000000017 */
[----:B------:R-:W-:Y:S01]  /*0630*/  LDS R26, [R6+0x580] ;  /* 0x00058000061a7984 */ /* 0x000fe20000000800 */
[----:B-----5:R-:W-:-:S03]  /*0640*/  FFMA R20, R20, R9, R23 ;  /* 0x0000000914147223 */ /* 0x020fc60000000017 */
[----:B------:R-:W2:Y:S01]  /*0650*/  LDS R23, [R6+0x500] ;  /* 0x0005000006177984 */ /* 0x000ea20000000800 */
[----:B0-----:R-:W-:-:S03]  /*0660*/  FFMA R25, R25, R10, R20 ;  /* 0x0000000a19197223 */ /* 0x001fc60000000014 */
[----:B------:R-:W-:Y:S01]  /*0670*/  LDS R20, [R6+0x680] ;  /* 0x0006800006147984 */ /* 0x000fe20000000800 */
[----:B------:R-:W-:-:S03]  /*0680*/  FFMA R29, R24, R11, R25 ;  /* 0x0000000b181d7223 */ /* 0x000fc60000000019 */
[----:B------:R-:W-:Y:S04]  /*0690*/  LDS R25, [R6+0x600] ;  /* 0x0006000006197984 */ /* 0x000fe80000000800 */
[----:B------:R-:W0:Y:S04]  /*06a0*/  LDS.128 R8, [R16+0x30] ;  /* 0x0000300010087984 */ /* 0x000e280000000c00 */
[----:B------:R-:W-:Y:S01]  /*06b0*/  LDS R24, [R6+0x780] ;  /* 0x0007800006187984 */ /* 0x000fe20000000800 */
[----:B-1----:R-:W-:-:S04]  /*06c0*/  FFMA R27, R12, R27, R29 ;  /* 0x0000001b0c1b7223 */ /* 0x002fc8000000001d */
[----:B------:R-:W-:Y:S02]  /*06d0*/  FFMA R22, R22, R13, R27 ;  /* 0x0000000d16167223 */ /* 0x000fe4000000001b */
[----:B------:R-:W1:Y:S02]  /*06e0*/  LDS R27, [R6+0x700] ;  /* 0x00070000061b7984 */ /* 0x000e640000000800 */
[----:B--2---:R-:W-:Y:S02]  /*06f0*/  FFMA R23, R23, R14, R22 ;  /* 0x0000000e17177223 */ /* 0x004fe40000000016 */
[----:B------:R-:W-:Y:S02]  /*0700*/  LDS R22, [R6+0x880] ;  /* 0x0008800006167984 */ /* 0x000fe40000000800 */
[----:B------:R-:W-:Y:S02]  /*0710*/  FFMA R29, R26, R15, R23 ;  /* 0x0000000f1a1d7223 */ /* 0x000fe40000000017 */
[----:B------:R-:W-:Y:S04]  /*0720*/  LDS R23, [R6+0x800] ;  /* 0x0008000006177984 */ /* 0x000fe80000000800 */
[----:B------:R-:W2:Y:S04]  /*0730*/  LDS.128 R12, [R16+0x40] ;  /* 0x00004000100c7984 */ /* 0x000ea80000000c00 */
[----:B------:R-:W-:Y:S01]  /*0740*/  LDS R26, [R6+0x980] ;  /* 0x00098000061a7984 */ /* 0x000fe20000000800 */
[----:B0-----:R-:W-:-:S03]  /*0750*/  FFMA R25, R8, R25, R29 ;  /* 0x0000001908197223 */ /* 0x001fc6000000001d */
[----:B------:R-:W0:Y:S01]  /*0760*/  LDS R29, [R6+0x900] ;  /* 0x00090000061d7984 */ /* 0x000e220000000800 */
[----:B------:R-:W-:-:S03]  /*0770*/  FFMA R20, R20, R9, R25 ;  /* 0x0000000914147223 */ /* 0x000fc60000000019 */
[----:B------:R-:W-:Y:S01]  /*0780*/  LDS R25, [R6+0xa00] ;  /* 0x000a000006197984 */ /* 0x000fe20000000800 */
[----:B-1----:R-:W-:-:S03]  /*0790*/  FFMA R27, R27, R10, R20 ;  /* 0x0000000a1b1b7223 */ /* 0x002fc60000000014 */
[----:B------:R-:W-:Y:S01]  /*07a0*/  LDS R20, [R6+0xa80] ;  /* 0x000a800006147984 */ /* 0x000fe20000000800 */
[----:B------:R-:W-:-:S03]  /*07b0*/  FFMA R27, R24, R11, R27 ;  /* 0x0000000b181b7223 */ /* 0x000fc6000000001b */
[----:B------:R-:W1:Y:S04]  /*07c0*/  LDS.128 R8, [R16+0x50] ;  /* 0x0000500010087984 */ /* 0x000e680000000c00 */
[----:B------:R-:W-:Y:S01]  /*07d0*/  LDS R24, [R6+0xb80] ;  /* 0x000b800006187984 */ /* 0x000fe20000000800 */
[----:B--2---:R-:W-:-:S03]  /*07e0*/  FFMA R23, R12, R23, R27 ;  /* 0x000000170c177223 */ /* 0x004fc6000000001b */
[----:B------:R-:W-:Y:S01]  /*07f0*/  LDS R27, [R6+0xc00] ;  /* 0x000c0000061b7984 */ /* 0x000fe20000000800 */
[----:B------:R-:W-:-:S03]  /*0800*/  FFMA R22, R22, R13, R23 ;  /* 0x0000000d16167223 */ /* 0x000fc60000000017 */
[----:B------:R-:W2:Y:S01]  /*0810*/  LDS R23, [R6+0xb00] ;  /* 0x000b000006177984 */ /* 0x000ea20000000800 */
[----:B0-----:R-:W-:-:S03]  /*0820*/  FFMA R29, R29, R14, R22 ;  /* 0x0000000e1d1d7223 */ /* 0x001fc60000000016 */
[----:B------:R-:W-:Y:S01]  /*0830*/  LDS R22, [R6+0xc80] ;  /* 0x000c800006167984 */ /* 0x000fe20000000800 */
[----:B------:R-:W-:-:S03]  /*0840*/  FFMA R29, R26, R15, R29 ;  /* 0x0000000f1a1d7223 */ /* 0x000fc6000000001d */
[----:B------:R-:W0:Y:S04]  /*0850*/  LDS.128 R12, [R16+0x60] ;  /* 0x00006000100c7984 */ /* 0x000e280000000c00 */
[----:B------:R-:W-:Y:S01]  /*0860*/  LDS R26, [R6+0xf00] ;  /* 0x000f0000061a7984 */ /* 0x000fe20000000800 */
[----:B-1----:R-:W-:-:S04]  /*0870*/  FFMA R25, R8, R25, R29 ;  /* 0x0000001908197223 */ /* 0x002fc8000000001d */
[----:B------:R-:W-:Y:S02]  /*0880*/  FFMA R20, R20, R9, R25 ;  /* 0x0000000914147223 */ /* 0x000fe40000000019 */
[----:B------:R-:W1:Y:S02]  /*0890*/  LDS R25, [R6+0xd00] ;  /* 0x000d000006197984 */ /* 0x000e640000000800 */
[----:B--2---:R-:W-:Y:S02]  /*08a0*/  FFMA R23, R23, R10, R20 ;  /* 0x0000000a17177223 */ /* 0x004fe40000000014 */
[----:B------:R-:W2:Y:S02]  /*08b0*/  LDS R20, [R6+0xd80] ;  /* 0x000d800006147984 */ /* 0x000ea40000000800 */
[----:B------:R-:W-:Y:S02]  /*08c0*/  FFMA R29, R24, R11, R23 ;  /* 0x0000000b181d7223 */ /* 0x000fe40000000017 */
[----:B------:R-:W-:Y:S04]  /*08d0*/  LDS R23, [R6+0xe00] ;  /* 0x000e000006177984 */ /* 0x000fe80000000800 */
[----:B------:R-:W3:Y:S01]  /*08e0*/  LDS.128 R8, [R16+0x70] ;  /* 0x0000700010087984 */ /* 0x000ee20000000c00 */
[----:B0-----:R-:W-:-:S03]  /*08f0*/  FFMA R27, R12, R27, R29 ;  /* 0x0000001b0c1b7223 */ /* 0x001fc6000000001d */
[----:B------:R-:W0:Y:S01]  /*0900*/  LDS R12, [R6+0xe80] ;  /* 0x000e8000060c7984 */ /* 0x000e220000000800 */
[----:B------:R-:W-:-:S03]  /*0910*/  FFMA R24, R22, R13, R27 ;  /* 0x0000000d16187223 */ /* 0x000fc6000000001b */
[----:B------:R-:W4:Y:S01]  /*0920*/  LDS R22, [R6+0xf80] ;  /* 0x000f800006167984 */ /* 0x000f220000000800 */
[----:B-1----:R-:W-:-:S04]  /*0930*/  FFMA R25, R25, R14, R24 ;  /* 0x0000000e19197223 */ /* 0x002fc80000000018 */
[----:B--2---:R-:W-:-:S04]  /*0940*/  FFMA R15, R20, R15, R25 ;  /* 0x0000000f140f7223 */ /* 0x004fc80000000019 */
[----:B---3--:R-:W-:Y:S01]  /*0950*/  FFMA R15, R8, R23, R15 ;  /* 0x00000017080f7223 */ /* 0x008fe2000000000f */
[----:B------:R-:W-:-:S03]  /*0960*/  IADD3 R0, PT, PT, R0, 0x20, RZ ;  /* 0x0000002000007810 */ /* 0x000fc60007ffe0ff */
[----:B0-----:R-:W-:-:S04]  /*0970*/  FFMA R9, R12, R9, R15 ;  /* 0x000000090c097223 */ /* 0x001fc8000000000f */
[----:B------:R-:W-:Y:S01]  /*0980*/  FFMA R9, R26, R10, R9 ;  /* 0x0000000a1a097223 */ /* 0x000fe20000000009 */
[----:B------:R-:W-:Y:S02]  /*0990*/  IADD3 R3, PT, PT, R3, 0x20, RZ ;  /* 0x0000002003037810 */ /* 0x000fe40007ffe0ff */
[----:B------:R-:W-:Y:S01]  /*09a0*/  IADD3 R4, PT, PT, R4, 0x1, RZ ;  /* 0x0000000104047810 */ /* 0x000fe20007ffe0ff */
[----:B----4-:R-:W-:Y:S01]  /*09b0*/  FFMA R25, R22, R11, R9 ;  /* 0x0000000b16197223 */ /* 0x010fe20000000009 */
[----:B------:R-:W-:Y:S06]  /*09c0*/  BAR.SYNC.DEFER_BLOCKING 0x0 ;  /* 0x0000000000007b1d */ /* 0x000fec0000010000 */
[----:B------:R-:W-:Y:S05]  /*09d0*/  @P0 BRA `(.L_x_2) ;  /* 0xfffffff800700947 */ /* 0x000fea000383ffff */
.L_x_1:
[----:B------:R-:W0:Y:S01]  /*09e0*/  LDCU UR4, c[0x0][0x384] ;  /* 0x00007080ff0477ac */ /* 0x000e220008000800 */
[----:B------:R-:W-:-:S04]  /*09f0*/  ISETP.GE.AND P0, PT, R18, UR6, PT ;  /* 0x0000000612007c0c */ /* 0x000fc8000bf06270 */
[----:B0-----:R-:W-:-:S13]  /*0a00*/  ISETP.GE.OR P0, PT, R17, UR4, P0 ;  /* 0x0000000411007c0c */ /* 0x001fda0008706670 */
[----:B------:R-:W-:Y:S05]  /*0a10*/  @P0 EXIT ;  /* 0x000000000000094d */ /* 0x000fea0003800000 */
[----:B------:R-:W0:Y:S01]  /*0a20*/  LDC.64 R2, c[0x0][0x3b0] ;  /* 0x0000ec00ff027b82 */ /* 0x000e220000000a00 */
[----:B------:R-:W1:Y:S02]  /*0a30*/  LDCU UR4, c[0x0][0x3b8] ;  /* 0x00007700ff0477ac */ /* 0x000e640008000800 */
[----:B-1----:R-:W-:-:S04]  /*0a40*/  IMAD R17, R17, UR4, R18 ;  /* 0x0000000411117c24 */ /* 0x002fc8000f8e0212 */
[----:B0-----:R-:W-:-:S05]  /*0a50*/  IMAD.WIDE R2, R17, 0x4, R2 ;  /* 0x0000000411027825 */ /* 0x001fca00078e0202 */
[----:B------:R-:W-:Y:S01]  /*0a60*/  STG.E desc[UR8][R2.64], R25 ;  /* 0x0000001902007986 */ /* 0x000fe2000c101908 */
[----:B------:R-:W-:Y:S05]  /*0a70*/  EXIT ;  /* 0x000000000000794d */ /* 0x000fea0003800000 */
.L_x_3:
        /* <DEDUP_REMOVED lines=16> */
.L_x_10:


//--------------------- .text._ZN12GEMM_NOTRANS3GPU11matMul_opt1EiiiiPKfiS2_iPfi --------------------------
	.section	.text._ZN12GEMM_NOTRANS3GPU11matMul_opt1EiiiiPKfiS2_iPfi,"ax",@progbits
	.align	128
        .global         _ZN12GEMM_NOTRANS3GPU11matMul_opt1EiiiiPKfiS2_iPfi
        .type           _ZN12GEMM_NOTRANS3GPU11matMul_opt1EiiiiPKfiS2_iPfi,@function
        .size           _ZN12GEMM_NOTRANS3GPU11matMul_opt1EiiiiPKfiS2_iPfi,(.L_x_11 - _ZN12GEMM_NOTRANS3GPU11matMul_opt1EiiiiPKfiS2_iPfi)
        .other          _ZN12GEMM_NOTRANS3GPU11matMul_opt1EiiiiPKfiS2_iPfi,@"STO_CUDA_ENTRY STV_DEFAULT"
_ZN12GEMM_NOTRANS3GPU11matMul_opt1EiiiiPKfiS2_iPfi:
.text._ZN12GEMM_NOTRANS3GPU11matMul_opt1EiiiiPKfiS2_iPfi:
[----:B------:R-:W-:Y:S08]  /*0000*/  LDC R1, c[0x0][0x37c] ;  /* 0x0000df00ff017b82 */ /* 0x000ff00000000800 */
[----:B------:R-:W0:Y:S01]  /*0010*/  LDC R0, c[0x0][0x380] ;  /* 0x0000e000ff007b82 */ /* 0x000e220000000800 */
[----:B------:R-:W1:Y:S01]  /*0020*/  S2R R13, SR_TID.X ;  /* 0x00000000000d7919 */ /* 0x000e620000002100 */
[----:B------:R-:W2:Y:S06]  /*0030*/  LDCU UR5, c[0x0][0x384] ;  /* 0x00007080ff0577ac */ /* 0x000eac0008000800 */
[----:B------:R-:W3:Y:S08]  /*0040*/  LDC R3, c[0x0][0x388] ;  /* 0x0000e200ff037b82 */ /* 0x000ef00000000800 */
[----:B------:R-:W4:Y:S01]  /*0050*/  S2UR UR4, SR_CTAID.X ;  /* 0x00000000000479c3 */ /* 0x000f220000002500 */
[----:B0-----:R-:W-:-:S04]  /*0060*/  IABS R2, R0 ;  /* 0x0000000000027213 */ /* 0x001fc80000000000 */
[----:B------:R-:W0:Y:S01]  /*0070*/  I2F.RP R6, R2 ;  /* 0x0000000200067306 */ /* 0x000e220000209400 */
[----:B---3--:R-:W-:Y:S02]  /*0080*/  IADD3 R7, PT, PT, R0, -0x1, R3 ;  /* 0xffffffff00077810 */ /* 0x008fe40007ffe003 */
[----:B-1----:R-:W-:Y:S02]  /*0090*/  IABS R10, R13 ;  /* 0x0000000d000a7213 */ /* 0x002fe40000000000 */
[----:B------:R-:W-:Y:S02]  /*00a0*/  IABS R8, R7 ;  /* 0x0000000700087213 */ /* 0x000fe40000000000 */
[----:B------:R-:W-:-:S04]  /*00b0*/  LOP3.LUT R7, R7, R0, RZ, 0x3c, !PT ;  /* 0x0000000007077212 */ /* 0x000fc800078e3cff */
[----:B------:R-:W-:Y:S01]  /*00c0*/  ISETP.GE.AND P2, PT, R7, RZ, PT ;  /* 0x000000ff0700720c */ /* 0x000fe20003f46270 */
[----:B0-----:R-:W0:Y:S02]  /*00d0*/  MUFU.RCP R6, R6 ;  /* 0x0000000600067308 */ /* 0x001e240000001000 */
[----:B0-----:R-:W-:-:S06]  /*00e0*/  IADD3 R4, PT, PT, R6, 0xffffffe, RZ ;  /* 0x0ffffffe06047810 */ /* 0x001fcc0007ffe0ff */
[----:B------:R0:W1:Y:S02]  /*00f0*/  F2I.FTZ.U32.TRUNC.NTZ R5, R4 ;  /* 0x0000000400057305 */ /* 0x000064000021f000 */
[----:B0-----:R-:W-:Y:S01]  /*0100*/  HFMA2 R4, -RZ, RZ, 0, 0 ;  /* 0x00000000ff047431 */ /* 0x001fe200000001ff */
[----:B-1----:R-:W-:-:S05]  /*0110*/  IADD3 R9, PT, PT, RZ, -R5, RZ ;  /* 0x80000005ff097210 */ /* 0x002fca0007ffe0ff */
[----:B------:R-:W-:-:S04]  /*0120*/  IMAD R9, R9, R2, RZ ;  /* 0x0000000209097224 */ /* 0x000fc800078e02ff */
[----:B------:R-:W-:Y:S01]  /*0130*/  IMAD.HI.U32 R5, R5, R9, R4 ;  /* 0x0000000905057227 */ /* 0x000fe200078e0004 */
[----:B------:R-:W-:-:S05]  /*0140*/  MOV R9, R8 ;  /* 0x0000000800097202 */ /* 0x000fca0000000f00 */
[----:B------:R-:W-:-:S04]  /*0150*/  IMAD.HI.U32 R6, R5, R9, RZ ;  /* 0x0000000905067227 */ /* 0x000fc800078e00ff */
[----:B------:R-:W-:Y:S01]  /*0160*/  IMAD.HI.U32 R5, R5, R10, RZ ;  /* 0x0000000a05057227 */ /* 0x000fe200078e00ff */
[----:B------:R-:W-:-:S04]  /*0170*/  IADD3 R8, PT, PT, -R6, RZ, RZ ;  /* 0x000000ff06087210 */ /* 0x000fc80007ffe1ff */
[----:B------:R-:W-:Y:S01]  /*0180*/  IADD3 R11, PT, PT, -R5, RZ, RZ ;  /* 0x000000ff050b7210 */ /* 0x000fe20007ffe1ff */
[----:B------:R-:W-:-:S05]  /*0190*/  IMAD R9, R2, R8, R9 ;  /* 0x0000000802097224 */ /* 0x000fca00078e0209 */
[----:B------:R-:W-:-:S13]  /*01a0*/  ISETP.GT.U32.AND P1, PT, R2, R9, PT ;  /* 0x000000090200720c */ /* 0x000fda0003f24070 */
[-C--:B------:R-:W-:Y:S02]  /*01b0*/  @!P1 IADD3 R9, PT, PT, R9, -R2.reuse, RZ ;  /* 0x8000000209099210 */ /* 0x080fe40007ffe0ff */
[----:B------:R-:W-:Y:S02]  /*01c0*/  @!P1 IADD3 R6, PT, PT, R6, 0x1, RZ ;  /* 0x0000000106069810 */ /* 0x000fe40007ffe0ff */
[----:B------:R-:W-:Y:S02]  /*01d0*/  ISETP.GE.U32.AND P0, PT, R9, R2, PT ;  /* 0x000000020900720c */ /* 0x000fe40003f06070 */
[----:B------:R-:W-:-:S11]  /*01e0*/  LOP3.LUT R9, RZ, R0, RZ, 0x33, !PT ;  /* 0x00000000ff097212 */ /* 0x000fd600078e33ff */
[----:B------:R-:W-:Y:S02]  /*01f0*/  @P0 IADD3 R6, PT, PT, R6, 0x1, RZ ;  /* 0x0000000106060810 */ /* 0x000fe40007ffe0ff */
[----:B------:R-:W-:-:S03]  /*0200*/  ISETP.NE.AND P0, PT, R0, RZ, PT ;  /* 0x000000ff0000720c */ /* 0x000fc60003f05270 */
[----:B------:R-:W-:-:S05]  /*0210*/  @!P2 IMAD.MOV R6, RZ, RZ, -R6 ;  /* 0x000000ffff06a224 */ /* 0x000fca00078e0a06 */
[----:B------:R-:W-:-:S04]  /*0220*/  SEL R4, R9, R6, !P0 ;  /* 0x0000000609047207 */ /* 0x000fc80004000000 */
[----:B------:R-:W0:Y:S01]  /*0230*/  I2F.U32.RP R8, R4 ;  /* 0x0000000400087306 */ /* 0x000e220000209000 */
[----:B------:R-:W-:-:S07]  /*0240*/  IADD3 R15, PT, PT, RZ, -R4, RZ ;  /* 0x80000004ff0f7210 */ /* 0x000fce0007ffe0ff */
[----:B0-----:R-:W0:Y:S02]  /*0250*/  MUFU.RCP R8, R8 ;  /* 0x0000000800087308 */ /* 0x001e240000001000 */
[----:B0-----:R-:W-:-:S06]  /*0260*/  IADD3 R6, PT, PT, R8, 0xffffffe, RZ ;  /* 0x0ffffffe08067810 */ /* 0x001fcc0007ffe0ff */
[----:B------:R0:W1:Y:S02]  /*0270*/  F2I.FTZ.U32.TRUNC.NTZ R7, R6 ;  /* 0x0000000600077305 */ /* 0x000064000021f000 */
[----:B0-----:R-:W-:Y:S02]  /*0280*/  HFMA2 R6, -RZ, RZ, 0, 0 ;  /* 0x00000000ff067431 */ /* 0x001fe400000001ff */
[----:B-1----:R-:W-:-:S04]  /*0290*/  IMAD R15, R15, R7, RZ ;  /* 0x000000070f0f7224 */ /* 0x002fc800078e02ff */
[----:B------:R-:W-:-:S04]  /*02a0*/  IMAD.HI.U32 R8, R7, R15, R6 ;  /* 0x0000000f07087227 */ /* 0x000fc800078e0006 */
[----:B------:R-:W-:Y:S02]  /*02b0*/  IMAD R7, R2, R11, R10 ;  /* 0x0000000b02077224 */ /* 0x000fe400078e020a */
[----:B----4-:R-:W-:-:S03]  /*02c0*/  IMAD.HI.U32 R8, R8, UR4, RZ ;  /* 0x0000000408087c27 */ /* 0x010fc6000f8e00ff */
[----:B------:R-:W-:Y:S02]  /*02d0*/  ISETP.GT.U32.AND P1, PT, R2, R7, PT ;  /* 0x000000070200720c */ /* 0x000fe40003f24070 */
[----:B------:R-:W-:-:S05]  /*02e0*/  IADD3 R11, PT, PT, -R8, RZ, RZ ;  /* 0x000000ff080b7210 */ /* 0x000fca0007ffe1ff */
[----:B------:R-:W-:-:S05]  /*02f0*/  IMAD R11, R4, R11, UR4 ;  /* 0x00000004040b7e24 */ /* 0x000fca000f8e020b */
[----:B------:R-:W-:Y:S02]  /*0300*/  ISETP.GE.U32.AND P3, PT, R11, R4, PT ;  /* 0x000000040b00720c */ /* 0x000fe40003f66070 */
[-C--:B------:R-:W-:Y:S02]  /*0310*/  @!P1 IADD3 R7, PT, PT, R7, -R2.reuse, RZ ;  /* 0x8000000207079210 */ /* 0x080fe40007ffe0ff */
[----:B------:R-:W-:Y:S02]  /*0320*/  @!P1 IADD3 R5, PT, PT, R5, 0x1, RZ ;  /* 0x0000000105059810 */ /* 0x000fe40007ffe0ff */
[----:B------:R-:W-:Y:S02]  /*0330*/  ISETP.GE.U32.AND P4, PT, R7, R2, PT ;  /* 0x000000020700720c */ /* 0x000fe40003f86070 */
[----:B------:R-:W-:-:S04]  /*0340*/  LOP3.LUT R2, R13, R0, RZ, 0x3c, !PT ;  /* 0x000000000d027212 */ /* 0x000fc800078e3cff */
[----:B------:R-:W-:Y:S01]  /*0350*/  ISETP.GE.AND P2, PT, R2, RZ, PT ;  /* 0x000000ff0200720c */ /* 0x000fe20003f46270 */
[----:B------:R-:W-:Y:S01]  /*0360*/  @P3 IMAD.IADD R11, R11, 0x1, -R4 ;  /* 0x000000010b0b3824 */ /* 0x000fe200078e0a04 */
[----:B------:R-:W-:-:S04]  /*0370*/  @P3 IADD3 R8, PT, PT, R8, 0x1, RZ ;  /* 0x0000000108083810 */ /* 0x000fc80007ffe0ff */
[----:B------:R-:W-:Y:S02]  /*0380*/  ISETP.GE.U32.AND P1, PT, R11, R4, PT ;  /* 0x000000040b00720c */ /* 0x000fe40003f26070 */
[----:B------:R-:W-:Y:S02]  /*0390*/  @P4 IADD3 R5, PT, PT, R5, 0x1, RZ ;  /* 0x0000000105054810 */ /* 0x000fe40007ffe0ff */
[----:B------:R-:W-:-:S03]  /*03a0*/  ISETP.NE.U32.AND P4, PT, R4, RZ, PT ;  /* 0x000000ff0400720c */ /* 0x000fc60003f85070 */
[----:B------:R-:W-:-:S04]  /*03b0*/  @!P2 IADD3 R5, PT, PT, -R5, RZ, RZ ;  /* 0x000000ff0505a210 */ /* 0x000fc80007ffe1ff */
[----:B------:R-:W-:Y:S02]  /*03c0*/  SEL R5, R9, R5, !P0 ;  /* 0x0000000509057207 */ /* 0x000fe40004000000 */
[----:B------:R-:W-:Y:S02]  /*03d0*/  @P1 IADD3 R8, PT, PT, R8, 0x1, RZ ;  /* 0x0000000108081810 */ /* 0x000fe40007ffe0ff */
[----:B------:R-:W-:Y:S02]  /*03e0*/  IADD3 R7, PT, PT, -R5, RZ, RZ ;  /* 0x000000ff05077210 */ /* 0x000fe40007ffe1ff */
[----:B------:R-:W-:-:S03]  /*03f0*/  @!P4 LOP3.LUT R8, RZ, R4, RZ, 0x33, !PT ;  /* 0x00000004ff08c212 */ /* 0x000fc600078e33ff */
[----:B------:R-:W-:Y:S02]  /*0400*/  IMAD R7, R0, R7, R13 ;  /* 0x0000000700077224 */ /* 0x000fe400078e020d */
[----:B------:R-:W-:Y:S02]  /*0410*/  IMAD.MOV R9, RZ, RZ, -R8 ;  /* 0x000000ffff097224 */ /* 0x000fe400078e0a08 */
[----:B------:R-:W-:Y:S02]  /*0420*/  IMAD R17, R8, R0, R5 ;  /* 0x0000000008117224 */ /* 0x000fe400078e0205 */
[----:B------:R-:W-:-:S03]  /*0430*/  IMAD R16, R4, R9, UR4 ;  /* 0x0000000404107e24 */ /* 0x000fc6000f8e0209 */
[----:B--2---:R-:W-:Y:S01]  /*0440*/  ISETP.GE.AND P0, PT, R17, UR5, PT ;  /* 0x0000000511007c0c */ /* 0x004fe2000bf06270 */
[----:B------:R-:W-:-:S05]  /*0450*/  IMAD R16, R16, R0, R7 ;  /* 0x0000000010107224 */ /* 0x000fca00078e0207 */
[----:B------:R-:W-:-:S13]  /*0460*/  ISETP.GE.OR P0, PT, R16, R3, P0 ;  /* 0x000000031000720c */ /* 0x000fda0000706670 */
[----:B------:R-:W-:Y:S05]  /*0470*/  @P0 EXIT ;  /* 0x000000000000094d */ /* 0x000fea0003800000 */
[----:B------:R-:W0:Y:S01]  /*0480*/  LDC R18, c[0x0][0x38c] ;  /* 0x0000e300ff127b82 */ /* 0x000e220000000800 */
[----:B------:R-:W1:Y:S01]  /*0490*/  LDCU.64 UR6, c[0x0][0x358] ;  /* 0x00006b00ff0677ac */ /* 0x000e620008000a00 */
[----:B------:R-:W-:Y:S02]  /*04a0*/  MOV R21, RZ ;  /* 0x000000ff00157202 */ /* 0x000fe40000000f00 */
[----:B0-----:R-:W-:-:S13]  /*04b0*/  ISETP.GE.AND P0, PT, R18, 0x1, PT ;  /* 0x000000011200780c */ /* 0x001fda0003f06270 */
[----:B-1----:R-:W-:Y:S05]  /*04c0*/  @!P0 BRA `(.L_x_4) ;  /* 0x0000000400c08947 */ /* 0x002fea0003800000 */
[C---:B------:R-:W-:Y:S02]  /*04d0*/  ISETP.GE.U32.AND P0, PT, R18.reuse, 0x8, PT ;  /* 0x000000081200780c */ /* 0x040fe40003f06070 */
[----:B------:R-:W-:Y:S02]  /*04e0*/  CS2R R20, SRZ ;  /* 0x0000000000147805 */ /* 0x000fe4000001ff00 */
[----:B------:R-:W-:-:S04]  /*04f0*/  LOP3.LUT R26, R18, 0x7, RZ, 0xc0, !PT ;  /* 0x00000007121a7812 */ /* 0x000fc800078ec0ff */
[----:B------:R-:W-:-:S05]  /*0500*/  ISETP.NE.AND P1, PT, R26, RZ, PT ;  /* 0x000000ff1a00720c */ /* 0x000fca0003f25270 */
[----:B------:R-:W-:Y:S08]  /*0510*/  @!P0 BRA `(.L_x_5) ;  /* 0x0000000000bc8947 */ /* 0x000ff00003800000 */
[----:B------:R-:W-:Y:S01]  /*0520*/  LOP3.LUT R20, R18, 0x7ffffff8, RZ, 0xc0, !PT ;  /* 0x7ffffff812147812 */ /* 0x000fe200078ec0ff */
[----:B------:R-:W-:Y:S01]  /*0530*/  UMOV UR4, URZ ;  /* 0x000000ff00047c82 */ /* 0x000fe20008000000 */
[----:B------:R-:W-:Y:S02]  /*0540*/  MOV R21, RZ ;  /* 0x000000ff00157202 */ /* 0x000fe40000000f00 */
[----:B------:R-:W-:-:S07]  /*0550*/  IADD3 R19, PT, PT, -R20, RZ, RZ ;  /* 0x000000ff14137210 */ /* 0x000fce0007ffe1ff */
.L_x_6:
[----:B------:R-:W0:Y:S08]  /*0560*/  LDC R23, c[0x0][0x3a8] ;  /* 0x0000ea00ff177b82 */ /* 0x000e300000000800 */
[----:B------:R-:W1:Y:S08]  /*0570*/  LDC.64 R12, c[0x0][0x3a0] ;  /* 0x0000e800ff0c7b82 */ /* 0x000e700000000a00 */
[----:B------:R-:W2:Y:S08]  /*0580*/  LDC R7, c[0x0][0x398] ;  /* 0x0000e600ff077b82 */ /* 0x000eb00000000800 */
[----:B------:R-:W3:Y:S01]  /*0590*/  LDC.64 R2, c[0x0][0x390] ;  /* 0x0000e400ff027b82 */ /* 0x000ee20000000a00 */
[----:B0-----:R-:W-:-:S04]  /*05a0*/  IMAD R5, R23, UR4, R17 ;  /* 0x0000000417057c24 */ /* 0x001fc8000f8e0211 */
[----:B-1----:R-:W-:-:S05]  /*05b0*/  IMAD.WIDE R12, R5, 0x4, R12 ;  /* 0x00000004050c7825 */ /* 0x002fca00078e020c */
[----:B------:R0:W4:Y:S01]  /*05c0*/  LDG.E R22, desc[UR6][R12.64] ;  /* 0x000000060c167981 */ /* 0x000122000c1e1900 */
[----:B------:R-:W-:-:S04]  /*05d0*/  IMAD.WIDE R14, R23, 0x4, R12 ;  /* 0x00000004170e7825 */ /* 0x000fc800078e020c */
[----:B--2---:R-:W-:Y:S02]  /*05e0*/  IMAD R7, R16, R7, UR4 ;  /* 0x0000000410077e24 */ /* 0x004fe4000f8e0207 */
[----:B------:R-:W-:Y:S02]  /*05f0*/  IMAD.WIDE R4, R23, 0x4, R14 ;  /* 0x0000000417047825 */ /* 0x000fe400078e020e */
[----:B------:R-:W2:Y:S02]  /*0600*/  LDG.E R14, desc[UR6][R14.64] ;  /* 0x000000060e0e7981 */ /* 0x000ea4000c1e1900 */
[----:B---3--:R-:W-:Y:S02]  /*0610*/  IMAD.WIDE R2, R7, 0x4, R2 ;  /* 0x0000000407027825 */ /* 0x008fe400078e0202 */
[----:B------:R1:W3:Y:S02]  /*0620*/  LDG.E R28, desc[UR6][R4.64] ;  /* 0x00000006041c7981 */ /* 0x0002e4000c1e1900 */
[----:B------:R-:W-:-:S02]  /*0630*/  IMAD.WIDE R6, R23, 0x4, R4 ;  /* 0x0000000417067825 */ /* 0x000fc400078e0204 */
[----:B------:R-:W4:Y:S04]  /*0640*/  LDG.E R24, desc[UR6][R2.64] ;  /* 0x0000000602187981 */ /* 0x000f28000c1e1900 */
[----:B------:R-:W2:Y:S01]  /*0650*/  LDG.E R25, desc[UR6][R2.64+0x4] ;  /* 0x0000040602197981 */ /* 0x000ea2000c1e1900 */
[----:B------:R-:W-:-:S03]  /*0660*/  IMAD.WIDE R8, R23, 0x4, R6 ;  /* 0x0000000417087825 */ /* 0x000fc600078e0206 */
[----:B------:R-:W3:Y:S01]  /*0670*/  LDG.E R27, desc[UR6][R2.64+0x8] ;  /* 0x00000806021b7981 */ /* 0x000ee2000c1e1900 */
[----:B------:R-:W-:-:S03]  /*0680*/  IMAD.WIDE R10, R23, 0x4, R8 ;  /* 0x00000004170a7825 */ /* 0x000fc600078e0208 */
[----:B------:R-:W5:Y:S04]  /*0690*/  LDG.E R6, desc[UR6][R6.64] ;  /* 0x0000000606067981 */ /* 0x000f68000c1e1900 */
[----:B------:R-:W5:Y:S01]  /*06a0*/  LDG.E R29, desc[UR6][R2.64+0xc] ;  /* 0x00000c06021d7981 */ /* 0x000f62000c1e1900 */
[----:B0-----:R-:W-:-:S03]  /*06b0*/  IMAD.WIDE R12, R23, 0x4, R10 ;  /* 0x00000004170c7825 */ /* 0x001fc600078e020a */
[----:B------:R-:W5:Y:S04]  /*06c0*/  LDG.E R8, desc[UR6][R8.64] ;  /* 0x0000000608087981 */ /* 0x000f68000c1e1900 */
[----:B------:R-:W5:Y:S01]  /*06d0*/  LDG.E R7, desc[UR6][R2.64+0x10] ;  /* 0x0000100602077981 */ /* 0x000f62000c1e1900 */
[----:B-1----:R-:W-:-:S03]  /*06e0*/  IMAD.WIDE R4, R23, 0x4, R12 ;  /* 0x0000000417047825 */ /* 0x002fc600078e020c */
[----:B------:R-:W5:Y:S04]  /*06f0*/  LDG.E R10, desc[UR6][R10.64] ;  /* 0x000000060a0a7981 */ /* 0x000f68000c1e1900 */
[----:B------:R-:W5:Y:S04]  /*0700*/  LDG.E R9, desc[UR6][R2.64+0x14] ;  /* 0x0000140602097981 */ /* 0x000f68000c1e1900 */
[----:B------:R-:W5:Y:S04]  /*0710*/  LDG.E R15, desc[UR6][R2.64+0x18] ;  /* 0x00001806020f7981 */ /* 0x000f68000c1e1900 */
[----:B------:R-:W5:Y:S04]  /*0720*/  LDG.E R12, desc[UR6][R12.64] ;  /* 0x000000060c0c7981 */ /* 0x000f68000c1e1900 */
[----:B------:R-:W5:Y:S04]  /*0730*/  LDG.E R11, desc[UR6][R2.64+0x1c] ;  /* 0x00001c06020b7981 */ /* 0x000f68000c1e1900 */
[----:B------:R-:W5:Y:S01]  /*0740*/  LDG.E R4, desc[UR6][R4.64] ;  /* 0x0000000604047981 */ /* 0x000f62000c1e1900 */
[----:B------:R-:W-:-:S04]  /*0750*/  IADD3 R19, PT, PT, R19, 0x8, RZ ;  /* 0x0000000813137810 */ /* 0x000fc80007ffe0ff */
[----:B------:R-:W-:Y:S01]  /*0760*/  ISETP.NE.AND P0, PT, R19, RZ, PT ;  /* 0x000000ff1300720c */ /* 0x000fe20003f05270 */
[----:B------:R-:W-:Y:S01]  /*0770*/  UIADD3 UR4, UPT, UPT, UR4, 0x8, URZ ;  /* 0x0000000804047890 */ /* 0x000fe2000fffe0ff */
[----:B----4-:R-:W-:-:S04]  /*0780*/  FFMA R22, R24, R22, R21 ;  /* 0x0000001618167223 */ /* 0x010fc80000000015 */
[----:B--2---:R-:W-:-:S04]  /*0790*/  FFMA R14, R25, R14, R22 ;  /* 0x0000000e190e7223 */ /* 0x004fc80000000016 */
[----:B---3--:R-:W-:-:S04]  /*07a0*/  FFMA R14, R27, R28, R14 ;  /* 0x0000001c1b0e7223 */ /* 0x008fc8000000000e */
[----:B-----5:R-:W-:-:S04]  /*07b0*/  FFMA R6, R29, R6, R14 ;  /* 0x000000061d067223 */ /* 0x020fc8000000000e */
[----:B------:R-:W-:-:S04]  /*07c0*/  FFMA R6, R7, R8, R6 ;  /* 0x0000000807067223 */ /* 0x000fc80000000006 */
[----:B------:R-:W-:-:S04]  /*07d0*/  FFMA R6, R9, R10, R6 ;  /* 0x0000000a09067223 */ /* 0x000fc80000000006 */
[----:B------:R-:W-:-:S04]  /*07e0*/  FFMA R6, R15, R12, R6 ;  /* 0x0000000c0f067223 */ /* 0x000fc80000000006 */
[----:B------:R-:W-:Y:S01]  /*07f0*/  FFMA R21, R11, R4, R6 ;  /* 0x000000040b157223 */ /* 0x000fe20000000006 */
[----:B------:R-:W-:Y:S06]  /*0800*/  @P0 BRA `(.L_x_6) ;  /* 0xfffffffc00540947 */ /* 0x000fec000383ffff */
.L_x_5:
[----:B------:R-:W-:Y:S05]  /*0810*/  @!P1 BRA `(.L_x_4) ;  /* 0x0000000000ec9947 */ /* 0x000fea0003800000 */
[----:B------:R-:W-:Y:S02]  /*0820*/  ISETP.GE.U32.AND P0, PT, R26, 0x4, PT ;  /* 0x000000041a00780c */ /* 0x000fe40003f06070 */
[----:B------:R-:W-:-:S04]  /*0830*/  LOP3.LUT R14, R18, 0x3, RZ, 0xc0, !PT ;  /* 0x00000003120e7812 */ /* 0x000fc800078ec0ff */
[----:B------:R-:W-:-:S07]  /*0840*/  ISETP.NE.AND P1, PT, R14, RZ, PT ;  /* 0x000000ff0e00720c */ /* 0x000fce0003f25270 */
[----:B------:R-:W-:Y:S06]  /*0850*/  @!P0 BRA `(.L_x_7) ;  /* 0x0000000000608947 */ /* 0x000fec0003800000 */
[----:B------:R-:W0:Y:S01]  /*0860*/  LDC R7, c[0x0][0x3a8] ;  /* 0x0000ea00ff077b82 */ /* 0x000e220000000800 */
[----:B------:R-:W1:Y:S07]  /*0870*/  LDCU UR4, c[0x0][0x398] ;  /* 0x00007300ff0477ac */ /* 0x000e6e0008000800 */
[----:B------:R-:W2:Y:S08]  /*0880*/  LDC.64 R8, c[0x0][0x3a0] ;  /* 0x0000e800ff087b82 */ /* 0x000eb00000000a00 */
[----:B------:R-:W3:Y:S01]  /*0890*/  LDC.64 R2, c[0x0][0x390] ;  /* 0x0000e400ff027b82 */ /* 0x000ee20000000a00 */
[----:B0-----:R-:W-:-:S04]  /*08a0*/  IMAD R5, R20, R7, R17 ;  /* 0x0000000714057224 */ /* 0x001fc800078e0211 */
[----:B--2---:R-:W-:-:S04]  /*08b0*/  IMAD.WIDE R8, R5, 0x4, R8 ;  /* 0x0000000405087825 */ /* 0x004fc800078e0208 */
[----:B-1----:R-:W-:Y:S02]  /*08c0*/  IMAD R5, R16, UR4, R20 ;  /* 0x0000000410057c24 */ /* 0x002fe4000f8e0214 */
[----:B------:R-:W-:Y:S02]  /*08d0*/  IMAD.WIDE R10, R7, 0x4, R8 ;  /* 0x00000004070a7825 */ /* 0x000fe400078e0208 */
[----:B------:R-:W2:Y:S02]  /*08e0*/  LDG.E R8, desc[UR6][R8.64] ;  /* 0x0000000608087981 */ /* 0x000ea4000c1e1900 */
[----:B---3--:R-:W-:-:S04]  /*08f0*/  IMAD.WIDE R2, R5, 0x4, R2 ;  /* 0x0000000405027825 */ /* 0x008fc800078e0202 */
[C---:B------:R-:W-:Y:S01]  /*0900*/  IMAD.WIDE R4, R7.reuse, 0x4, R10 ;  /* 0x0000000407047825 */ /* 0x040fe200078e020a */
[----:B------:R-:W2:Y:S04]  /*0910*/  LDG.E R12, desc[UR6][R2.64] ;  /* 0x00000006020c7981 */ /* 0x000ea8000c1e1900 */
[----:B------:R-:W3:Y:S01]  /*0920*/  LDG.E R10, desc[UR6][R10.64] ;  /* 0x000000060a0a7981 */ /* 0x000ee2000c1e1900 */
[----:B------:R-:W-:-:S03]  /*0930*/  IMAD.WIDE R6, R7, 0x4, R4 ;  /* 0x0000000407067825 */ /* 0x000fc600078e0204 */
[----:B------:R-:W3:Y:S04]  /*0940*/  LDG.E R13, desc[UR6][R2.64+0x4] ;  /* 0x00000406020d7981 */ /* 0x000ee8000c1e1900 */
[----:B------:R-:W4:Y:S04]  /*0950*/  LDG.E R19, desc[UR6][R4.64] ;  /* 0x0000000604137981 */ /* 0x000f28000c1e1900 */
[----:B------:R-:W4:Y:S04]  /*0960*/  LDG.E R15, desc[UR6][R2.64+0x8] ;  /* 0x00000806020f7981 */ /* 0x000f28000c1e1900 */
[----:B------:R-:W5:Y:S04]  /*0970*/  LDG.E R23, desc[UR6][R2.64+0xc] ;  /* 0x00000c0602177981 */ /* 0x000f68000c1e1900 */
[----:B------:R-:W5:Y:S01]  /*0980*/  LDG.E R6, desc[UR6][R6.64] ;  /* 0x0000000606067981 */ /* 0x000f62000c1e1900 */
[----:B------:R-:W-:Y:S01]  /*0990*/  IADD3 R20, PT, PT, R20, 0x4, RZ ;  /* 0x0000000414147810 */ /* 0x000fe20007ffe0ff */
[----:B--2---:R-:W-:-:S04]  /*09a0*/  FFMA R12, R12, R8, R21 ;  /* 0x000000080c0c7223 */ /* 0x004fc80000000015 */
[----:B---3--:R-:W-:-:S04]  /*09b0*/  FFMA R12, R13, R10, R12 ;  /* 0x0000000a0d0c7223 */ /* 0x008fc8000000000c */
[----:B----4-:R-:W-:-:S04]  /*09c0*/  FFMA R12, R15, R19, R12 ;  /* 0x000000130f0c7223 */ /* 0x010fc8000000000c */
[----:B-----5:R-:W-:-:S07]  /*09d0*/  FFMA R21, R23, R6, R12 ;  /* 0x0000000617157223 */ /* 0x020fce000000000c */
.L_x_7:
[----:B------:R-:W-:Y:S05]  /*09e0*/  @!P1 BRA `(.L_x_4) ;  /* 0x0000000000789947 */ /* 0x000fea0003800000 */
[----:B------:R-:W-:Y:S02]  /*09f0*/  ISETP.NE.AND P0, PT, R14, 0x1, PT ;  /* 0x000000010e00780c */ /* 0x000fe40003f05270 */
[----:B------:R-:W-:-:S04]  /*0a00*/  LOP3.LUT R18, R18, 0x1, RZ, 0xc0, !PT ;  /* 0x0000000112127812 */ /* 0x000fc800078ec0ff */
[----:B------:R-:W-:-:S07]  /*0a10*/  ISETP.NE.U32.AND P1, PT, R18, 0x1, PT ;  /* 0x000000011200780c */ /* 0x000fce0003f25070 */
[----:B------:R-:W0:Y:S08]  /*0a20*/  @P0 LDC R13, c[0x0][0x3a8] ;  /* 0x0000ea00ff0d0b82 */ /* 0x000e300000000800 */
[----:B------:R-:W1:Y:S08]  /*0a30*/  @P0 LDC.64 R10, c[0x0][0x3a0] ;  /* 0x0000e800ff0a0b82 */ /* 0x000e700000000a00 */
[----:B------:R-:W2:Y:S08]  /*0a40*/  @P0 LDC R7, c[0x0][0x398] ;  /* 0x0000e600ff070b82 */ /* 0x000eb00000000800 */
[----:B------:R-:W3:Y:S01]  /*0a50*/  @P0 LDC.64 R8, c[0x0][0x390] ;  /* 0x0000e400ff080b82 */ /* 0x000ee20000000a00 */
[----:B0-----:R-:W-:-:S07]  /*0a60*/  @P0 IMAD R15, R20, R13, R17 ;  /* 0x0000000d140f0224 */ /* 0x001fce00078e0211 */
[----:B------:R-:W0:Y:S01]  /*0a70*/  @!P1 LDC R19, c[0x0][0x398] ;  /* 0x0000e600ff139b82 */ /* 0x000e220000000800 */
[----:B-1----:R-:W-:-:S05]  /*0a80*/  @P0 IMAD.WIDE R10, R15, 0x4, R10 ;  /* 0x000000040f0a0825 */ /* 0x002fca00078e020a */
[----:B------:R-:W4:Y:S02]  /*0a90*/  @P0 LDG.E R12, desc[UR6][R10.64] ;  /* 0x000000060a0c0981 */ /* 0x000f24000c1e1900 */
[----:B------:R-:W1:Y:S01]  /*0aa0*/  @!P1 LDC R14, c[0x0][0x3a8] ;  /* 0x0000ea00ff0e9b82 */ /* 0x000e620000000800 */
[----:B--2---:R-:W-:Y:S01]  /*0ab0*/  @P0 IMAD R7, R16, R7, R20 ;  /* 0x0000000710070224 */ /* 0x004fe200078e0214 */
[----:B------:R-:W-:-:S06]  /*0ac0*/  @P0 IADD3 R20, PT, PT, R20, 0x2, RZ ;  /* 0x0000000214140810 */ /* 0x000fcc0007ffe0ff */
[----:B------:R-:W2:Y:S01]  /*0ad0*/  @!P1 LDC.64 R4, c[0x0][0x390] ;  /* 0x0000e400ff049b82 */ /* 0x000ea20000000a00 */
[----:B---3--:R-:W-:-:S07]  /*0ae0*/  @P0 IMAD.WIDE R8, R7, 0x4, R8 ;  /* 0x0000000407080825 */ /* 0x008fce00078e0208 */
[----:B------:R-:W3:Y:S01]  /*0af0*/  @!P1 LDC.64 R2, c[0x0][0x3a0] ;  /* 0x0000e800ff029b82 */ /* 0x000ee20000000a00 */
[----:B------:R-:W-:-:S04]  /*0b00*/  @P0 IMAD.WIDE R6, R13, 0x4, R10 ;  /* 0x000000040d060825 */ /* 0x000fc800078e020a */
[----:B0-----:R-:W-:Y:S02]  /*0b10*/  @!P1 IMAD R13, R16, R19, R20 ;  /* 0x00000013100d9224 */ /* 0x001fe400078e0214 */
[----:B------:R-:W5:Y:S01]  /*0b20*/  @P0 LDG.E R19, desc[UR6][R8.64+0x4] ;  /* 0x0000040608130981 */ /* 0x000f62000c1e1900 */
[----:B-1----:R-:W-:-:S03]  /*0b30*/  @!P1 IMAD R15, R20, R14, R17 ;  /* 0x0000000e140f9224 */ /* 0x002fc600078e0211 */
[----:B------:R-:W4:Y:S04]  /*0b40*/  @P0 LDG.E R14, desc[UR6][R8.64] ;  /* 0x00000006080e0981 */ /* 0x000f28000c1e1900 */
[----:B------:R-:W5:Y:S01]  /*0b50*/  @P0 LDG.E R6, desc[UR6][R6.64] ;  /* 0x0000000606060981 */ /* 0x000f62000c1e1900 */
[----:B--2---:R-:W-:-:S06]  /*0b60*/  @!P1 IMAD.WIDE R4, R13, 0x4, R4 ;  /* 0x000000040d049825 */ /* 0x004fcc00078e0204 */
[----:B------:R-:W2:Y:S01]  /*0b70*/  @!P1 LDG.E R4, desc[UR6][R4.64] ;  /* 0x0000000604049981 */ /* 0x000ea2000c1e1900 */
[----:B---3--:R-:W-:-:S06]  /*0b80*/  @!P1 IMAD.WIDE R2, R15, 0x4, R2 ;  /* 0x000000040f029825 */ /* 0x008fcc00078e0202 */
[----:B------:R-:W2:Y:S01]  /*0b90*/  @!P1 LDG.E R2, desc[UR6][R2.64] ;  /* 0x0000000602029981 */ /* 0x000ea2000c1e1900 */
[----:B----4-:R-:W-:-:S04]  /*0ba0*/  @P0 FFMA R12, R14, R12, R21 ;  /* 0x0000000c0e0c0223 */ /* 0x010fc80000000015 */
[----:B-----5:R-:W-:-:S04]  /*0bb0*/  @P0 FFMA R21, R19, R6, R12 ;  /* 0x0000000613150223 */ /* 0x020fc8000000000c */
[----:B--2---:R-:W-:-:S07]  /*0bc0*/  @!P1 FFMA R21, R4, R2, R21 ;  /* 0x0000000204159223 */ /* 0x004fce0000000015 */
.L_x_4:
[----:B------:R-:W0:Y:S01]  /*0bd0*/  LDC.64 R2, c[0x0][0x3b0] ;  /* 0x0000ec00ff027b82 */ /* 0x000e220000000a00 */
[----:B------:R-:W-:-:S04]  /*0be0*/  IMAD R17, R17, R0, R16 ;  /* 0x0000000011117224 */ /* 0x000fc800078e0210 */
[----:B0-----:R-:W-:-:S05]  /*0bf0*/  IMAD.WIDE R2, R17, 0x4, R2 ;  /* 0x0000000411027825 */ /* 0x001fca00078e0202 */
[----:B------:R-:W-:Y:S01]  /*0c00*/  STG.E desc[UR6][R2.64], R21 ;  /* 0x0000001502007986 */ /* 0x000fe2000c101906 */
[----:B------:R-:W-:Y:S05]  /*0c10*/  EXIT ;  /* 0x000000000000794d */ /* 0x000fea0003800000 */
.L_x_8:
        /* <DEDUP_REMOVED lines=14> */
.L_x_11:


//--------------------- .nv.shared.reserved.0     --------------------------
	.section	.nv.shared.reserved.0,"aw",@nobits
	.weak		__nv_reservedSMEM_offset_0_alias
	.size		__nv_reservedSMEM_offset_0_alias, 0, 64
	.other		__nv_reservedSMEM_offset_0_alias,@"STO_CUDA_RESERVED_SHARED STV_DEFAULT"
__nv_reservedSMEM_offset_0_alias:
	.zero		0
	.zero		64


//--------------------- .nv.shared._ZN12GEMM_NOTRANS3GPU11matMul_opt2EiiiiPKfiS2_iPfi --------------------------
	.section	.nv.shared._ZN12GEMM_NOTRANS3GPU11matMul_opt2EiiiiPKfiS2_iPfi,"aw",@nobits
	.sectionflags	@""
	.align	4
.nv.shared._ZN12GEMM_NOTRANS3GPU11matMul_opt2EiiiiPKfiS2_iPfi:
	.zero		9216


//--------------------- .nv.constant0._ZN12GEMM_NOTRANS3GPU20matMul_opt3_registerEiiiiPKfiS2_iPfi --------------------------
	.section	.nv.constant0._ZN12GEMM_NOTRANS3GPU20matMul_opt3_registerEiiiiPKfiS2_iPfi,"a",@progbits
	.sectionflags	@""
	.align	4
.nv.constant0._ZN12GEMM_NOTRANS3GPU20matMul_opt3_registerEiiiiPKfiS2_iPfi:
	.zero		956


//--------------------- .nv.constant0._ZN12GEMM_NOTRANS3GPU11matMul_opt2EiiiiPKfiS2_iPfi --------------------------
	.section	.nv.constant0._ZN12GEMM_NOTRANS3GPU11matMul_opt2EiiiiPKfiS2_iPfi,"a",@progbits
	.sectionflags	@""
	.align	4
.nv.constant0._ZN12GEMM_NOTRANS3GPU11matMul_opt2EiiiiPKfiS2_iPfi:
	.zero		956


//--------------------- .nv.constant0._ZN12GEMM_NOTRANS3GPU11matMul_opt1EiiiiPKfiS2_iPfi --------------------------
	.section	.nv.constant0._ZN12GEMM_NOTRANS3GPU11matMul_opt1EiiiiPKfiS2_iPfi,"a",@progbits
	.sectionflags	@""
	.align	4
.nv.constant0._ZN12GEMM_NOTRANS3GPU11matMul_opt1EiiiiPKfiS2_iPfi:
	.zero		956


//--------------------- SYMBOLS --------------------------

	.type		.nv.reservedSmem.offset0,@object
	.size		.nv.reservedSmem.offset0,0x4
	.type		.nv.reservedSmem.cap,@object
	.size		.nv.reservedSmem.cap,0x4
